// auto-generated by cutlass_sweep.gemm — config: {"arch": "sm_90", "cluster_m": 4, "cluster_n": 2, "dtype": "fp32", "dtype_b": "fp32", "layout": "nt", "stages": 0, "tile_k": 64, "tile_m": 256, "tile_n": 64}
#include "cutlass/cutlass.h"
#include "cutlass/gemm/collective/collective_builder.hpp"
#include "cutlass/gemm/device/gemm_universal_adapter.h"
#include "cutlass/gemm/kernel/gemm_universal.hpp"
#include "cutlass/epilogue/collective/collective_builder.hpp"

using ElemA = float;
using ElemB = float;
using ElemCD = float;
using Acc  = float;
using TileShape    = cute::Shape<cute::_256, cute::_64, cute::_64>;
using ClusterShape = cute::Shape<cute::_4, cute::_2, cute::_1>;

using CollectiveEpilogue = typename cutlass::epilogue::collective::CollectiveBuilder<
    cutlass::arch::Sm90, cutlass::arch::OpClassTensorOp,
    TileShape, ClusterShape,
    cutlass::epilogue::collective::EpilogueTileAuto,
    Acc, Acc,
    ElemCD, cutlass::layout::RowMajor, 128 / cutlass::sizeof_bits<ElemCD>::value,
    ElemCD, cutlass::layout::RowMajor, 128 / cutlass::sizeof_bits<ElemCD>::value,
    cutlass::epilogue::collective::EpilogueScheduleAuto
  >::CollectiveOp;

using CollectiveMainloop = typename cutlass::gemm::collective::CollectiveBuilder<
    cutlass::arch::Sm90, cutlass::arch::OpClassTensorOp,
    ElemA, cutlass::layout::RowMajor, 128 / cutlass::sizeof_bits<ElemA>::value,
    ElemB, cutlass::layout::ColumnMajor, 128 / cutlass::sizeof_bits<ElemB>::value,
    Acc,
    TileShape, ClusterShape,
    cutlass::gemm::collective::StageCountAutoCarveout<static_cast<int>(sizeof(typename CollectiveEpilogue::SharedStorage))>,
    cutlass::gemm::collective::KernelScheduleAuto
  >::CollectiveOp;

using GemmKernel = cutlass::gemm::kernel::GemmUniversal<
    cute::Shape<int,int,int,int>,
    CollectiveMainloop,
    CollectiveEpilogue
>;
using Gemm = cutlass::gemm::device::GemmUniversalAdapter<GemmKernel>;

// Force the device kernel symbol into the cubin without needing a host main.
auto* _anchor = &cutlass::device_kernel<GemmKernel>;


// ===== COMPILED SASS (sm_90a) =====

	.target	sm_90a

	.elftype	@"ET_EXEC"


//--------------------- .note.nv.tkinfo           --------------------------
	.section	.note.nv.tkinfo,"",@"SHT_NOTE"
	.sectionflags	@"SHF_NOTE_NV_TKINFO"
	.tkinfo
        /*0018*/ 	.word	0x00000002
        /*0030*/ 	.string	""
        /*0030*/ 	.string	"ptxas"
        /*0030*/ 	.string	"Cuda compilation tools, release 13.0, V13.0.88"
        /*0030*/ 	.string	"Build cuda_13.0.r13.0/compiler.36424714_0"
        /*0030*/ 	.string	"-arch sm_90a -m 64 "



//--------------------- .note.nv.cuinfo           --------------------------
	.section	.note.nv.cuinfo,"",@"SHT_NOTE"
	.sectionflags	@"SHF_NOTE_NV_CUINFO"
        /*0018*/ 	.short	0x0002
        /*001a*/ 	.short	0x005a
        /*001c*/ 	.short	0x0082
	.zero		2


//--------------------- .nv.info                  --------------------------
	.section	.nv.info,"",@"SHT_CUDA_INFO"
	.align	4


	//----- nvinfo : EIATTR_REGCOUNT
	.align		4
        /*0000*/ 	.byte	0x04, 0x2f
        /*0002*/ 	.short	(.L_15 - .L_14)
	.align		4
.L_14:
        /*0004*/ 	.word	index@(_ZN7cutlass13device_kernelINS_4gemm6kernel13GemmUniversalIN4cute5tupleIJiiiiEEENS1_10collective13CollectiveMmaINS1_34MainloopSm90TmaGmmaWarpSpecializedILi2ENS5_IJNS4_1CILi4EEENSA_ILi2EEENSA_ILi1EEEEEENS1_35KernelTmaWarpSpecializedCooperativeEEENS5_IJNSA_ILi256EEENSA_ILi64EEESI_EEEfNS5_IJlSD_lEEEfSK_NS4_8TiledMMAINS4_8MMA_AtomIJNS4_4SM904GMMA29MMA_64x64x8_F32TF32TF32_SS_TNILNSO_7ScaleInE1ELSQ_1EEEEEENS4_6LayoutINS5_IJSC_SD_SD_EEENS5_IJSD_NSA_ILi0EEESV_EEEEENS5_IJNS4_10UnderscoreESY_SY_EEEEENS4_23SM90_TMA_LOAD_MULTICASTENS4_14ComposedLayoutINS4_7SwizzleILi3ELi4ELi3EEENS4_18smem_ptr_flag_bitsILi32EEENST_INS5_IJNSA_ILi8EEENSA_ILi32EEEEEENS5_IJS18_SD_EEEEEEEvNS4_8identityES11_S1C_vS1D_EENS_8epilogue10collective6detail29Sm90TmaWarpSpecializedAdapterINS1G_15DefaultEpilogueIfSK_SK_NS1F_6thread17LinearCombinationIfLi1EffLNS1K_9ScaleType4KindE0ELNS_15FloatRoundStyleE2EfEENS1_15EpilogueDefaultEEEEEvvEEEEvNT_6ParamsE)
        /*0008*/ 	.word	0x000000a8


	//----- nvinfo : EIATTR_FRAME_SIZE
	.align		4
.L_15:
        /*000c*/ 	.byte	0x04, 0x11
        /*000e*/ 	.short	(.L_17 - .L_16)
	.align		4
.L_16:
        /*0010*/ 	.word	index@(_ZN7cutlass13device_kernelINS_4gemm6kernel13GemmUniversalIN4cute5tupleIJiiiiEEENS1_10collective13CollectiveMmaINS1_34MainloopSm90TmaGmmaWarpSpecializedILi2ENS5_IJNS4_1CILi4EEENSA_ILi2EEENSA_ILi1EEEEEENS1_35KernelTmaWarpSpecializedCooperativeEEENS5_IJNSA_ILi256EEENSA_ILi64EEESI_EEEfNS5_IJlSD_lEEEfSK_NS4_8TiledMMAINS4_8MMA_AtomIJNS4_4SM904GMMA29MMA_64x64x8_F32TF32TF32_SS_TNILNSO_7ScaleInE1ELSQ_1EEEEEENS4_6LayoutINS5_IJSC_SD_SD_EEENS5_IJSD_NSA_ILi0EEESV_EEEEENS5_IJNS4_10UnderscoreESY_SY_EEEEENS4_23SM90_TMA_LOAD_MULTICASTENS4_14ComposedLayoutINS4_7SwizzleILi3ELi4ELi3EEENS4_18smem_ptr_flag_bitsILi32EEENST_INS5_IJNSA_ILi8EEENSA_ILi32EEEEEENS5_IJS18_SD_EEEEEEEvNS4_8identityES11_S1C_vS1D_EENS_8epilogue10collective6detail29Sm90TmaWarpSpecializedAdapterINS1G_15DefaultEpilogueIfSK_SK_NS1F_6thread17LinearCombinationIfLi1EffLNS1K_9ScaleType4KindE0ELNS_15FloatRoundStyleE2EfEENS1_15EpilogueDefaultEEEEEvvEEEEvNT_6ParamsE)
        /*0014*/ 	.word	0x00000000


	//----- nvinfo : EIATTR_MIN_STACK_SIZE
	.align		4
.L_17:
        /*0018*/ 	.byte	0x04, 0x12
        /*001a*/ 	.short	(.L_19 - .L_18)
	.align		4
.L_18:
        /*001c*/ 	.word	index@(_ZN7cutlass13device_kernelINS_4gemm6kernel13GemmUniversalIN4cute5tupleIJiiiiEEENS1_10collective13CollectiveMmaINS1_34MainloopSm90TmaGmmaWarpSpecializedILi2ENS5_IJNS4_1CILi4EEENSA_ILi2EEENSA_ILi1EEEEEENS1_35KernelTmaWarpSpecializedCooperativeEEENS5_IJNSA_ILi256EEENSA_ILi64EEESI_EEEfNS5_IJlSD_lEEEfSK_NS4_8TiledMMAINS4_8MMA_AtomIJNS4_4SM904GMMA29MMA_64x64x8_F32TF32TF32_SS_TNILNSO_7ScaleInE1ELSQ_1EEEEEENS4_6LayoutINS5_IJSC_SD_SD_EEENS5_IJSD_NSA_ILi0EEESV_EEEEENS5_IJNS4_10UnderscoreESY_SY_EEEEENS4_23SM90_TMA_LOAD_MULTICASTENS4_14ComposedLayoutINS4_7SwizzleILi3ELi4ELi3EEENS4_18smem_ptr_flag_bitsILi32EEENST_INS5_IJNSA_ILi8EEENSA_ILi32EEEEEENS5_IJS18_SD_EEEEEEEvNS4_8identityES11_S1C_vS1D_EENS_8epilogue10collective6detail29Sm90TmaWarpSpecializedAdapterINS1G_15DefaultEpilogueIfSK_SK_NS1F_6thread17LinearCombinationIfLi1EffLNS1K_9ScaleType4KindE0ELNS_15FloatRoundStyleE2EfEENS1_15EpilogueDefaultEEEEEvvEEEEvNT_6ParamsE)
        /*0020*/ 	.word	0x00000000
.L_19:


//--------------------- .nv.compat                --------------------------
	.section	.nv.compat,"",@"SHT_CUDA_COMPAT_INFO"
	.align	4
        /*0000*/ 	.byte	0x02, 0x09, 0x01, 0x00, 0x02, 0x02, 0x04, 0x00, 0x02, 0x05, 0x05, 0x00, 0x03, 0x07, 0x01, 0x01
        /*0010*/ 	.byte	0x02, 0x03, 0x01, 0x00, 0x02, 0x06, 0x01, 0x00, 0x04, 0x0b, 0x08, 0x00, 0x00, 0x00, 0x00, 0x00
        /*0020*/ 	.byte	0x00, 0x00, 0x00, 0x00


//--------------------- .nv.info._ZN7cutlass13device_kernelINS_4gemm6kernel13GemmUniversalIN4cute5tupleIJiiiiEEENS1_10collective13CollectiveMmaINS1_34MainloopSm90TmaGmmaWarpSpecializedILi2ENS5_IJNS4_1CILi4EEENSA_ILi2EEENSA_ILi1EEEEEENS1_35KernelTmaWarpSpecializedCooperativeEEENS5_IJNSA_ILi256EEENSA_ILi64EEESI_EEEfNS5_IJlSD_lEEEfSK_NS4_8TiledMMAINS4_8MMA_AtomIJNS4_4SM904GMMA29MMA_64x64x8_F32TF32TF32_SS_TNILNSO_7ScaleInE1ELSQ_1EEEEEENS4_6LayoutINS5_IJSC_SD_SD_EEENS5_IJSD_NSA_ILi0EEESV_EEEEENS5_IJNS4_10UnderscoreESY_SY_EEEEENS4_23SM90_TMA_LOAD_MULTICASTENS4_14ComposedLayoutINS4_7SwizzleILi3ELi4ELi3EEENS4_18smem_ptr_flag_bitsILi32EEENST_INS5_IJNSA_ILi8EEENSA_ILi32EEEEEENS5_IJS18_SD_EEEEEEEvNS4_8identityES11_S1C_vS1D_EENS_8epilogue10collective6detail29Sm90TmaWarpSpecializedAdapterINS1G_15DefaultEpilogueIfSK_SK_NS1F_6thread17LinearCombinationIfLi1EffLNS1K_9ScaleType4KindE0ELNS_15FloatRoundStyleE2EfEENS1_15EpilogueDefaultEEEEEvvEEEEvNT_6ParamsE --------------------------
	.section	.nv.info._ZN7cutlass13device_kernelINS_4gemm6kernel13GemmUniversalIN4cute5tupleIJiiiiEEENS1_10collective13CollectiveMmaINS1_34MainloopSm90TmaGmmaWarpSpecializedILi2ENS5_IJNS4_1CILi4EEENSA_ILi2EEENSA_ILi1EEEEEENS1_35KernelTmaWarpSpecializedCooperativeEEENS5_IJNSA_ILi256EEENSA_ILi64EEESI_EEEfNS5_IJlSD_lEEEfSK_NS4_8TiledMMAINS4_8MMA_AtomIJNS4_4SM904GMMA29MMA_64x64x8_F32TF32TF32_SS_TNILNSO_7ScaleInE1ELSQ_1EEEEEENS4_6LayoutINS5_IJSC_SD_SD_EEENS5_IJSD_NSA_ILi0EEESV_EEEEENS5_IJNS4_10UnderscoreESY_SY_EEEEENS4_23SM90_TMA_LOAD_MULTICASTENS4_14ComposedLayoutINS4_7SwizzleILi3ELi4ELi3EEENS4_18smem_ptr_flag_bitsILi32EEENST_INS5_IJNSA_ILi8EEENSA_ILi32EEEEEENS5_IJS18_SD_EEEEEEEvNS4_8identityES11_S1C_vS1D_EENS_8epilogue10collective6detail29Sm90TmaWarpSpecializedAdapterINS1G_15DefaultEpilogueIfSK_SK_NS1F_6thread17LinearCombinationIfLi1EffLNS1K_9ScaleType4KindE0ELNS_15FloatRoundStyleE2EfEENS1_15EpilogueDefaultEEEEEvvEEEEvNT_6ParamsE,"",@"SHT_CUDA_INFO"
	.sectionflags	@""
	.align	4


	//----- nvinfo : EIATTR_CUDA_API_VERSION
	.align		4
        /*0000*/ 	.byte	0x04, 0x37
        /*0002*/ 	.short	(.L_21 - .L_20)
.L_20:
        /*0004*/ 	.word	0x00000082


	//----- nvinfo : EIATTR_KPARAM_INFO
	.align		4
.L_21:
        /*0008*/ 	.byte	0x04, 0x17
        /*000a*/ 	.short	(.L_23 - .L_22)
.L_22:
        /*000c*/ 	.word	0x00000000
        /*0010*/ 	.short	0x0000
        /*0012*/ 	.short	0x0070
        /*0014*/ 	.byte	0x00, 0xf0, 0x01, 0x10


	//----- nvinfo : EIATTR_SPARSE_MMA_MASK
	.align		4
.L_23:
        /*0018*/ 	.byte	0x03, 0x50
        /*001a*/ 	.short	0x0000


	//----- nvinfo : EIATTR_MAXREG_COUNT
	.align		4
        /*001c*/ 	.byte	0x03, 0x1b
        /*001e*/ 	.short	0x00a8


	//----- nvinfo : EIATTR_NUM_BARRIERS
	.align		4
        /*0020*/ 	.byte	0x02, 0x4c
        /*0022*/ 	.byte	0x01
	.zero		1


	//----- nvinfo : EIATTR_EXTERNS
	.align		4
        /*0024*/ 	.byte	0x04, 0x0f
        /*0026*/ 	.short	(.L_25 - .L_24)


	//   ....[0]....
	.align		4
.L_24:
        /*0028*/ 	.word	index@(__assertfail)


	//----- nvinfo : EIATTR_MERCURY_ISA_VERSION
	.align		4
.L_25:
        /*002c*/ 	.byte	0x03, 0x5f
        /*002e*/ 	.short	0x0101


	//----- nvinfo : EIATTR_INT_WARP_WIDE_INSTR_OFFSETS
	.align		4
        /*0030*/ 	.byte	0x04, 0x31
        /*0032*/ 	.short	(.L_27 - .L_26)


	//   ....[0]....
.L_26:
        /*0034*/ 	.word	0x00000480


	//   ....[1]....
        /*0038*/ 	.word	0x00000490


	//   ....[2]....
        /*003c*/ 	.word	0x00000630


	//   ....[3]....
        /*0040*/ 	.word	0x000028b0


	//----- nvinfo : EIATTR_COOP_GROUP_MASK_REGIDS
	.align		4
.L_27:
        /*0044*/ 	.byte	0x04, 0x29
        /*0046*/ 	.short	(.L_29 - .L_28)


	//   ....[0]....
.L_28:
        /*0048*/ 	.word	0xffffffff


	//   ....[1]....
        /*004c*/ 	.word	0xffffffff


	//   ....[2]....
        /*0050*/ 	.word	0xffffffff


	//   ....[3]....
        /*0054*/ 	.word	0xffffffff


	//   ....[4]....
        /*0058*/ 	.word	0xffffffff


	//   ....[5]....
        /*005c*/ 	.word	0xffffffff


	//----- nvinfo : EIATTR_COOP_GROUP_INSTR_OFFSETS
	.align		4
.L_29:
        /*0060*/ 	.byte	0x04, 0x28
        /*0062*/ 	.short	(.L_31 - .L_30)


	//   ....[0]....
.L_30:
        /*0064*/ 	.word	0x00000060


	//   ....[1]....
        /*0068*/ 	.word	0x00000070


	//   ....[2]....
        /*006c*/ 	.word	0x00000130


	//   ....[3]....
        /*0070*/ 	.word	0x000002c0


	//   ....[4]....
        /*0074*/ 	.word	0x000007e0


	//   ....[5]....
        /*0078*/ 	.word	0x000014a0


	//----- nvinfo : EIATTR_REG_RECONFIG
	.align		4
.L_31:
        /*007c*/ 	.byte	0x01, 0x54
	.zero		2


	//----- nvinfo : EIATTR_SYSCALL_OFFSETS
	.align		4
        /*0080*/ 	.byte	0x04, 0x46
        /*0082*/ 	.short	(.L_33 - .L_32)


	//   ....[0]....
.L_32:
        /*0084*/ 	.word	0x00001690


	//----- nvinfo : EIATTR_MBARRIER_INSTR_OFFSETS
	.align		4
.L_33:
        /*0088*/ 	.byte	0x04, 0x39
        /*008a*/ 	.short	(.L_35 - .L_34)


	//   ....[0]....
.L_34:
        /*008c*/ 	.word	0x00000250
        /*0090*/ 	.word	0x000000ff
        /*0094*/ 	.word	0x00000000
        /*0098*/ 	.short	0x0100
        /*009a*/ 	.byte	0x08
	.zero		1


	//   ....[1]....
        /*009c*/ 	.word	0x00000260
        /*00a0*/ 	.word	0x000000ff
        /*00a4*/ 	.word	0x00000010
        /*00a8*/ 	.short	0x0100
        /*00aa*/ 	.byte	0x08
	.zero		1


	//   ....[2]....
        /*00ac*/ 	.word	0x00000270
        /*00b0*/ 	.word	0x000000ff
        /*00b4*/ 	.word	0x00000008
        /*00b8*/ 	.short	0x0100
        /*00ba*/ 	.byte	0x08
	.zero		1


	//   ....[3]....
        /*00bc*/ 	.word	0x00000280
        /*00c0*/ 	.word	0x000000ff
        /*00c4*/ 	.word	0x00000018
        /*00c8*/ 	.short	0x0100
        /*00ca*/ 	.byte	0x08
	.zero		1


	//   ....[4]....
        /*00cc*/ 	.word	0x000006a0
        /*00d0*/ 	.word	0x000000ff
        /*00d4*/ 	.word	0x00000030
        /*00d8*/ 	.short	0x0100
        /*00da*/ 	.byte	0x06
	.zero		1


	//   ....[5]....
        /*00dc*/ 	.word	0x00000740
        /*00e0*/ 	.word	0x000000ff
        /*00e4*/ 	.word	0x00000038
        /*00e8*/ 	.short	0x0100
        /*00ea*/ 	.byte	0x06
	.zero		1


	//   ....[6]....
        /*00ec*/ 	.word	0x00001750
        /*00f0*/ 	.word	0x00000003
        /*00f4*/ 	.word	0x00000000
        /*00f8*/ 	.short	0x010a
        /*00fa*/ 	.byte	0x3f
	.zero		1


	//   ....[7]....
        /*00fc*/ 	.word	0x000017b0
        /*0100*/ 	.word	0x00000003
        /*0104*/ 	.word	0x00000000
        /*0108*/ 	.short	0x010a
        /*010a*/ 	.byte	0x3f
	.zero		1


	//   ....[8]....
        /*010c*/ 	.word	0x00002000
        /*0110*/ 	.word	0x00000005
        /*0114*/ 	.word	0x00000000
        /*0118*/ 	.short	0x010a
        /*011a*/ 	.byte	0x3f
	.zero		1


	//   ....[9]....
        /*011c*/ 	.word	0x00002040
        /*0120*/ 	.word	0x00000005
        /*0124*/ 	.word	0x00000000
        /*0128*/ 	.short	0x010a
        /*012a*/ 	.byte	0x3f
	.zero		1


	//   ....[10]....
        /*012c*/ 	.word	0x00002760
        /*0130*/ 	.word	0x00000004
        /*0134*/ 	.word	0x00000000
        /*0138*/ 	.short	0x0101
        /*013a*/ 	.byte	0x3f
	.zero		1


	//   ....[11]....
        /*013c*/ 	.word	0x00002920
        /*0140*/ 	.word	0x00000000
        /*0144*/ 	.word	0x00000000
        /*0148*/ 	.short	0x0101
        /*014a*/ 	.byte	0x3f
	.zero		1


	//   ....[12]....
        /*014c*/ 	.word	0x00007900
        /*0150*/ 	.word	0x00000014
        /*0154*/ 	.word	0x00000010
        /*0158*/ 	.short	0x010a
        /*015a*/ 	.byte	0x3f
	.zero		1


	//   ....[13]....
        /*015c*/ 	.word	0x00007da0
        /*0160*/ 	.word	0x00000004
        /*0164*/ 	.word	0x00000038
        /*0168*/ 	.short	0x0101
        /*016a*/ 	.byte	0x3f
	.zero		1


	//   ....[14]....
        /*016c*/ 	.word	0x000084c0
        /*0170*/ 	.word	0x00000005
        /*0174*/ 	.word	0x00000000
        /*0178*/ 	.short	0x010a
        /*017a*/ 	.byte	0x3f
	.zero		1


	//   ....[15]....
        /*017c*/ 	.word	0x00008540
        /*0180*/ 	.word	0x00000009
        /*0184*/ 	.word	0x00000000
        /*0188*/ 	.short	0x010a
        /*018a*/ 	.byte	0x3f
	.zero		1


	//   ....[16]....
        /*018c*/ 	.word	0x000085a0
        /*0190*/ 	.word	0x00000003
        /*0194*/ 	.word	0x00000000
        /*0198*/ 	.short	0x010a
        /*019a*/ 	.byte	0x3f
	.zero		1


	//   ....[17]....
        /*019c*/ 	.word	0x000085f0
        /*01a0*/ 	.word	0x00000005
        /*01a4*/ 	.word	0x00000000
        /*01a8*/ 	.short	0x010a
        /*01aa*/ 	.byte	0x3f
	.zero		1


	//   ....[18]....
        /*01ac*/ 	.word	0x000086c0
        /*01b0*/ 	.word	0x00000014
        /*01b4*/ 	.word	0x00000010
        /*01b8*/ 	.short	0x010a
        /*01ba*/ 	.byte	0x3f
	.zero		1


	//   ....[19]....
        /*01bc*/ 	.word	0x00008790
        /*01c0*/ 	.word	0x00000005
        /*01c4*/ 	.word	0x00000000
        /*01c8*/ 	.short	0x010a
        /*01ca*/ 	.byte	0x3f
	.zero		1


	//----- nvinfo : EIATTR_NUM_MBARRIERS
	.align		4
.L_35:
        /*01cc*/ 	.byte	0x03, 0x38
        /*01ce*/ 	.short	0x0006


	//----- nvinfo : EIATTR_EXIT_INSTR_OFFSETS
	.align		4
        /*01d0*/ 	.byte	0x04, 0x1c
        /*01d2*/ 	.short	(.L_37 - .L_36)


	//   ....[0]....
.L_36:
        /*01d4*/ 	.word	0x000009c0


	//   ....[1]....
        /*01d8*/ 	.word	0x000011e0


	//   ....[2]....
        /*01dc*/ 	.word	0x00006f50


	//   ....[3]....
        /*01e0*/ 	.word	0x000074b0


	//   ....[4]....
        /*01e4*/ 	.word	0x00008590


	//----- nvinfo : EIATTR_MAX_THREADS
	.align		4
.L_37:
        /*01e8*/ 	.byte	0x04, 0x05
        /*01ea*/ 	.short	(.L_39 - .L_38)
.L_38:
        /*01ec*/ 	.word	0x00000180
        /*01f0*/ 	.word	0x00000001
        /*01f4*/ 	.word	0x00000001


	//----- nvinfo : EIATTR_CRS_STACK_SIZE
	.align		4
.L_39:
        /*01f8*/ 	.byte	0x04, 0x1e
        /*01fa*/ 	.short	(.L_41 - .L_40)
.L_40:
        /*01fc*/ 	.word	0x00000000


	//----- nvinfo : EIATTR_CBANK_PARAM_SIZE
	.align		4
.L_41:
        /*0200*/ 	.byte	0x03, 0x19
        /*0202*/ 	.short	0x0470


	//----- nvinfo : EIATTR_PARAM_CBANK
	.align		4
        /*0204*/ 	.byte	0x04, 0x0a
        /*0206*/ 	.short	(.L_43 - .L_42)
	.align		4
.L_42:
        /*0208*/ 	.word	index@(.nv.constant0._ZN7cutlass13device_kernelINS_4gemm6kernel13GemmUniversalIN4cute5tupleIJiiiiEEENS1_10collective13CollectiveMmaINS1_34MainloopSm90TmaGmmaWarpSpecializedILi2ENS5_IJNS4_1CILi4EEENSA_ILi2EEENSA_ILi1EEEEEENS1_35KernelTmaWarpSpecializedCooperativeEEENS5_IJNSA_ILi256EEENSA_ILi64EEESI_EEEfNS5_IJlSD_lEEEfSK_NS4_8TiledMMAINS4_8MMA_AtomIJNS4_4SM904GMMA29MMA_64x64x8_F32TF32TF32_SS_TNILNSO_7ScaleInE1ELSQ_1EEEEEENS4_6LayoutINS5_IJSC_SD_SD_EEENS5_IJSD_NSA_ILi0EEESV_EEEEENS5_IJNS4_10UnderscoreESY_SY_EEEEENS4_23SM90_TMA_LOAD_MULTICASTENS4_14ComposedLayoutINS4_7SwizzleILi3ELi4ELi3EEENS4_18smem_ptr_flag_bitsILi32EEENST_INS5_IJNSA_ILi8EEENSA_ILi32EEEEEENS5_IJS18_SD_EEEEEEEvNS4_8identityES11_S1C_vS1D_EENS_8epilogue10collective6detail29Sm90TmaWarpSpecializedAdapterINS1G_15DefaultEpilogueIfSK_SK_NS1F_6thread17LinearCombinationIfLi1EffLNS1K_9ScaleType4KindE0ELNS_15FloatRoundStyleE2EfEENS1_15EpilogueDefaultEEEEEvvEEEEvNT_6ParamsE)
        /*020c*/ 	.short	0x0210
        /*020e*/ 	.short	0x0470


	//----- nvinfo : EIATTR_SW_WAR
	.align		4
.L_43:
        /*0210*/ 	.byte	0x04, 0x36
        /*0212*/ 	.short	(.L_45 - .L_44)
.L_44:
        /*0214*/ 	.word	0x00000008
.L_45:


//--------------------- .nv.callgraph             --------------------------
	.section	.nv.callgraph,"",@"SHT_CUDA_CALLGRAPH"
	.align	4
	.sectionentsize	8
	.align		4
        /*0000*/ 	.word	0x00000000
	.align		4
        /*0004*/ 	.word	0xffffffff
	.align		4
        /*0008*/ 	.word	index@(_ZN7cutlass13device_kernelINS_4gemm6kernel13GemmUniversalIN4cute5tupleIJiiiiEEENS1_10collective13CollectiveMmaINS1_34MainloopSm90TmaGmmaWarpSpecializedILi2ENS5_IJNS4_1CILi4EEENSA_ILi2EEENSA_ILi1EEEEEENS1_35KernelTmaWarpSpecializedCooperativeEEENS5_IJNSA_ILi256EEENSA_ILi64EEESI_EEEfNS5_IJlSD_lEEEfSK_NS4_8TiledMMAINS4_8MMA_AtomIJNS4_4SM904GMMA29MMA_64x64x8_F32TF32TF32_SS_TNILNSO_7ScaleInE1ELSQ_1EEEEEENS4_6LayoutINS5_IJSC_SD_SD_EEENS5_IJSD_NSA_ILi0EEESV_EEEEENS5_IJNS4_10UnderscoreESY_SY_EEEEENS4_23SM90_TMA_LOAD_MULTICASTENS4_14ComposedLayoutINS4_7SwizzleILi3ELi4ELi3EEENS4_18smem_ptr_flag_bitsILi32EEENST_INS5_IJNSA_ILi8EEENSA_ILi32EEEEEENS5_IJS18_SD_EEEEEEEvNS4_8identityES11_S1C_vS1D_EENS_8epilogue10collective6detail29Sm90TmaWarpSpecializedAdapterINS1G_15DefaultEpilogueIfSK_SK_NS1F_6thread17LinearCombinationIfLi1EffLNS1K_9ScaleType4KindE0ELNS_15FloatRoundStyleE2EfEENS1_15EpilogueDefaultEEEEEvvEEEEvNT_6ParamsE)
	.align		4
        /*000c*/ 	.word	index@(__assertfail)
	.align		4
        /*0010*/ 	.word	0x00000000
	.align		4
        /*0014*/ 	.word	0xfffffffe
	.align		4
        /*0018*/ 	.word	0x00000000
	.align		4
        /*001c*/ 	.word	0xfffffffd
	.align		4
        /*0020*/ 	.word	0x00000000
	.align		4
        /*0024*/ 	.word	0xfffffffc


//--------------------- .nv.constant4             --------------------------
	.section	.nv.constant4,"a",@progbits
	.align	8
	.align		8
.nv.constant4:
        /*0000*/ 	.dword	__assertfail
	.align		8
        /*0008*/ 	.dword	__unnamed_1
	.align		8
        /*0010*/ 	.dword	_ZN40_INTERNAL_3880caee_4_k_cu_592ca685_182244cuda3std3__45__cpo5beginE
	.align		8
        /*0018*/ 	.dword	_ZN40_INTERNAL_3880caee_4_k_cu_592ca685_182244cuda3std3__45__cpo3endE
	.align		8
        /*0020*/ 	.dword	_ZN40_INTERNAL_3880caee_4_k_cu_592ca685_182244cuda3std3__45__cpo6cbeginE
	.align		8
        /*0028*/ 	.dword	_ZN40_INTERNAL_3880caee_4_k_cu_592ca685_182244cuda3std3__45__cpo4cendE
	.align		8
        /*0030*/ 	.dword	_ZN40_INTERNAL_3880caee_4_k_cu_592ca685_182244cuda3std3__442_GLOBAL__N__3880caee_4_k_cu_592ca685_182246ignoreE
	.align		8
        /*0038*/ 	.dword	_ZN40_INTERNAL_3880caee_4_k_cu_592ca685_182244cuda3std3__419piecewise_constructE
	.align		8
        /*0040*/ 	.dword	_ZN40_INTERNAL_3880caee_4_k_cu_592ca685_182244cuda3std3__48in_placeE
	.align		8
        /*0048*/ 	.dword	_ZN40_INTERNAL_3880caee_4_k_cu_592ca685_182244cuda3std6ranges3__45__cpo4swapE
	.align		8
        /*0050*/ 	.dword	_ZN40_INTERNAL_3880caee_4_k_cu_592ca685_182244cuda3std6ranges3__45__cpo9iter_moveE
	.align		8
        /*0058*/ 	.dword	_ZN40_INTERNAL_3880caee_4_k_cu_592ca685_182244cute7productE
	.align		8
        /*0060*/ 	.dword	_ZN40_INTERNAL_3880caee_4_k_cu_592ca685_182244cute1_E
	.align		8
        /*0068*/ 	.dword	$str$22
	.align		8
        /*0070*/ 	.dword	$str$23


//--------------------- .text._ZN7cutlass13device_kernelINS_4gemm6kernel13GemmUniversalIN4cute5tupleIJiiiiEEENS1_10collective13CollectiveMmaINS1_34MainloopSm90TmaGmmaWarpSpecializedILi2ENS5_IJNS4_1CILi4EEENSA_ILi2EEENSA_ILi1EEEEEENS1_35KernelTmaWarpSpecializedCooperativeEEENS5_IJNSA_ILi256EEENSA_ILi64EEESI_EEEfNS5_IJlSD_lEEEfSK_NS4_8TiledMMAINS4_8MMA_AtomIJNS4_4SM904GMMA29MMA_64x64x8_F32TF32TF32_SS_TNILNSO_7ScaleInE1ELSQ_1EEEEEENS4_6LayoutINS5_IJSC_SD_SD_EEENS5_IJSD_NSA_ILi0EEESV_EEEEENS5_IJNS4_10UnderscoreESY_SY_EEEEENS4_23SM90_TMA_LOAD_MULTICASTENS4_14ComposedLayoutINS4_7SwizzleILi3ELi4ELi3EEENS4_18smem_ptr_flag_bitsILi32EEENST_INS5_IJNSA_ILi8EEENSA_ILi32EEEEEENS5_IJS18_SD_EEEEEEEvNS4_8identityES11_S1C_vS1D_EENS_8epilogue10collective6detail29Sm90TmaWarpSpecializedAdapterINS1G_15DefaultEpilogueIfSK_SK_NS1F_6thread17LinearCombinationIfLi1EffLNS1K_9ScaleType4KindE0ELNS_15FloatRoundStyleE2EfEENS1_15EpilogueDefaultEEEEEvvEEEEvNT_6ParamsE --------------------------
	.section	.text._ZN7cutlass13device_kernelINS_4gemm6kernel13GemmUniversalIN4cute5tupleIJiiiiEEENS1_10collective13CollectiveMmaINS1_34MainloopSm90TmaGmmaWarpSpecializedILi2ENS5_IJNS4_1CILi4EEENSA_ILi2EEENSA_ILi1EEEEEENS1_35KernelTmaWarpSpecializedCooperativeEEENS5_IJNSA_ILi256EEENSA_ILi64EEESI_EEEfNS5_IJlSD_lEEEfSK_NS4_8TiledMMAINS4_8MMA_AtomIJNS4_4SM904GMMA29MMA_64x64x8_F32TF32TF32_SS_TNILNSO_7ScaleInE1ELSQ_1EEEEEENS4_6LayoutINS5_IJSC_SD_SD_EEENS5_IJSD_NSA_ILi0EEESV_EEEEENS5_IJNS4_10UnderscoreESY_SY_EEEEENS4_23SM90_TMA_LOAD_MULTICASTENS4_14ComposedLayoutINS4_7SwizzleILi3ELi4ELi3EEENS4_18smem_ptr_flag_bitsILi32EEENST_INS5_IJNSA_ILi8EEENSA_ILi32EEEEEENS5_IJS18_SD_EEEEEEEvNS4_8identityES11_S1C_vS1D_EENS_8epilogue10collective6detail29Sm90TmaWarpSpecializedAdapterINS1G_15DefaultEpilogueIfSK_SK_NS1F_6thread17LinearCombinationIfLi1EffLNS1K_9ScaleType4KindE0ELNS_15FloatRoundStyleE2EfEENS1_15EpilogueDefaultEEEEEvvEEEEvNT_6ParamsE,"ax",@progbits
	.align	128
.text._ZN7cutlass13device_kernelINS_4gemm6kernel13GemmUniversalIN4cute5tupleIJiiiiEEENS1_10collective13CollectiveMmaINS1_34MainloopSm90TmaGmmaWarpSpecializedILi2ENS5_IJNS4_1CILi4EEENSA_ILi2EEENSA_ILi1EEEEEENS1_35KernelTmaWarpSpecializedCooperativeEEENS5_IJNSA_ILi256EEENSA_ILi64EEESI_EEEfNS5_IJlSD_lEEEfSK_NS4_8TiledMMAINS4_8MMA_AtomIJNS4_4SM904GMMA29MMA_64x64x8_F32TF32TF32_SS_TNILNSO_7ScaleInE1ELSQ_1EEEEEENS4_6LayoutINS5_IJSC_SD_SD_EEENS5_IJSD_NSA_ILi0EEESV_EEEEENS5_IJNS4_10UnderscoreESY_SY_EEEEENS4_23SM90_TMA_LOAD_MULTICASTENS4_14ComposedLayoutINS4_7SwizzleILi3ELi4ELi3EEENS4_18smem_ptr_flag_bitsILi32EEENST_INS5_IJNSA_ILi8EEENSA_ILi32EEEEEENS5_IJS18_SD_EEEEEEEvNS4_8identityES11_S1C_vS1D_EENS_8epilogue10collective6detail29Sm90TmaWarpSpecializedAdapterINS1G_15DefaultEpilogueIfSK_SK_NS1F_6thread17LinearCombinationIfLi1EffLNS1K_9ScaleType4KindE0ELNS_15FloatRoundStyleE2EfEENS1_15EpilogueDefaultEEEEEvvEEEEvNT_6ParamsE:
        .type           _ZN7cutlass13device_kernelINS_4gemm6kernel13GemmUniversalIN4cute5tupleIJiiiiEEENS1_10collective13CollectiveMmaINS1_34MainloopSm90TmaGmmaWarpSpecializedILi2ENS5_IJNS4_1CILi4EEENSA_ILi2EEENSA_ILi1EEEEEENS1_35KernelTmaWarpSpecializedCooperativeEEENS5_IJNSA_ILi256EEENSA_ILi64EEESI_EEEfNS5_IJlSD_lEEEfSK_NS4_8TiledMMAINS4_8MMA_AtomIJNS4_4SM904GMMA29MMA_64x64x8_F32TF32TF32_SS_TNILNSO_7ScaleInE1ELSQ_1EEEEEENS4_6LayoutINS5_IJSC_SD_SD_EEENS5_IJSD_NSA_ILi0EEESV_EEEEENS5_IJNS4_10UnderscoreESY_SY_EEEEENS4_23SM90_TMA_LOAD_MULTICASTENS4_14ComposedLayoutINS4_7SwizzleILi3ELi4ELi3EEENS4_18smem_ptr_flag_bitsILi32EEENST_INS5_IJNSA_ILi8EEENSA_ILi32EEEEEENS5_IJS18_SD_EEEEEEEvNS4_8identityES11_S1C_vS1D_EENS_8epilogue10collective6detail29Sm90TmaWarpSpecializedAdapterINS1G_15DefaultEpilogueIfSK_SK_NS1F_6thread17LinearCombinationIfLi1EffLNS1K_9ScaleType4KindE0ELNS_15FloatRoundStyleE2EfEENS1_15EpilogueDefaultEEEEEvvEEEEvNT_6ParamsE,@function
        .size           _ZN7cutlass13device_kernelINS_4gemm6kernel13GemmUniversalIN4cute5tupleIJiiiiEEENS1_10collective13CollectiveMmaINS1_34MainloopSm90TmaGmmaWarpSpecializedILi2ENS5_IJNS4_1CILi4EEENSA_ILi2EEENSA_ILi1EEEEEENS1_35KernelTmaWarpSpecializedCooperativeEEENS5_IJNSA_ILi256EEENSA_ILi64EEESI_EEEfNS5_IJlSD_lEEEfSK_NS4_8TiledMMAINS4_8MMA_AtomIJNS4_4SM904GMMA29MMA_64x64x8_F32TF32TF32_SS_TNILNSO_7ScaleInE1ELSQ_1EEEEEENS4_6LayoutINS5_IJSC_SD_SD_EEENS5_IJSD_NSA_ILi0EEESV_EEEEENS5_IJNS4_10UnderscoreESY_SY_EEEEENS4_23SM90_TMA_LOAD_MULTICASTENS4_14ComposedLayoutINS4_7SwizzleILi3ELi4ELi3EEENS4_18smem_ptr_flag_bitsILi32EEENST_INS5_IJNSA_ILi8EEENSA_ILi32EEEEEENS5_IJS18_SD_EEEEEEEvNS4_8identityES11_S1C_vS1D_EENS_8epilogue10collective6detail29Sm90TmaWarpSpecializedAdapterINS1G_15DefaultEpilogueIfSK_SK_NS1F_6thread17LinearCombinationIfLi1EffLNS1K_9ScaleType4KindE0ELNS_15FloatRoundStyleE2EfEENS1_15EpilogueDefaultEEEEEvvEEEEvNT_6ParamsE,(.L_x_191 - _ZN7cutlass13device_kernelINS_4gemm6kernel13GemmUniversalIN4cute5tupleIJiiiiEEENS1_10collective13CollectiveMmaINS1_34MainloopSm90TmaGmmaWarpSpecializedILi2ENS5_IJNS4_1CILi4EEENSA_ILi2EEENSA_ILi1EEEEEENS1_35KernelTmaWarpSpecializedCooperativeEEENS5_IJNSA_ILi256EEENSA_ILi64EEESI_EEEfNS5_IJlSD_lEEEfSK_NS4_8TiledMMAINS4_8MMA_AtomIJNS4_4SM904GMMA29MMA_64x64x8_F32TF32TF32_SS_TNILNSO_7ScaleInE1ELSQ_1EEEEEENS4_6LayoutINS5_IJSC_SD_SD_EEENS5_IJSD_NSA_ILi0EEESV_EEEEENS5_IJNS4_10UnderscoreESY_SY_EEEEENS4_23SM90_TMA_LOAD_MULTICASTENS4_14ComposedLayoutINS4_7SwizzleILi3ELi4ELi3EEENS4_18smem_ptr_flag_bitsILi32EEENST_INS5_IJNSA_ILi8EEENSA_ILi32EEEEEENS5_IJS18_SD_EEEEEEEvNS4_8identityES11_S1C_vS1D_EENS_8epilogue10collective6detail29Sm90TmaWarpSpecializedAdapterINS1G_15DefaultEpilogueIfSK_SK_NS1F_6thread17LinearCombinationIfLi1EffLNS1K_9ScaleType4KindE0ELNS_15FloatRoundStyleE2EfEENS1_15EpilogueDefaultEEEEEvvEEEEvNT_6ParamsE)
        .other          _ZN7cutlass13device_kernelINS_4gemm6kernel13GemmUniversalIN4cute5tupleIJiiiiEEENS1_10collective13CollectiveMmaINS1_34MainloopSm90TmaGmmaWarpSpecializedILi2ENS5_IJNS4_1CILi4EEENSA_ILi2EEENSA_ILi1EEEEEENS1_35KernelTmaWarpSpecializedCooperativeEEENS5_IJNSA_ILi256EEENSA_ILi64EEESI_EEEfNS5_IJlSD_lEEEfSK_NS4_8TiledMMAINS4_8MMA_AtomIJNS4_4SM904GMMA29MMA_64x64x8_F32TF32TF32_SS_TNILNSO_7ScaleInE1ELSQ_1EEEEEENS4_6LayoutINS5_IJSC_SD_SD_EEENS5_IJSD_NSA_ILi0EEESV_EEEEENS5_IJNS4_10UnderscoreESY_SY_EEEEENS4_23SM90_TMA_LOAD_MULTICASTENS4_14ComposedLayoutINS4_7SwizzleILi3ELi4ELi3EEENS4_18smem_ptr_flag_bitsILi32EEENST_INS5_IJNSA_ILi8EEENSA_ILi32EEEEEENS5_IJS18_SD_EEEEEEEvNS4_8identityES11_S1C_vS1D_EENS_8epilogue10collective6detail29Sm90TmaWarpSpecializedAdapterINS1G_15DefaultEpilogueIfSK_SK_NS1F_6thread17LinearCombinationIfLi1EffLNS1K_9ScaleType4KindE0ELNS_15FloatRoundStyleE2EfEENS1_15EpilogueDefaultEEEEEvvEEEEvNT_6ParamsE,@"STO_CUDA_ENTRY STV_DEFAULT"
_ZN7cutlass13device_kernelINS_4gemm6kernel13GemmUniversalIN4cute5tupleIJiiiiEEENS1_10collective13CollectiveMmaINS1_34MainloopSm90TmaGmmaWarpSpecializedILi2ENS5_IJNS4_1CILi4EEENSA_ILi2EEENSA_ILi1EEEEEENS1_35KernelTmaWarpSpecializedCooperativeEEENS5_IJNSA_ILi256EEENSA_ILi64EEESI_EEEfNS5_IJlSD_lEEEfSK_NS4_8TiledMMAINS4_8MMA_AtomIJNS4_4SM904GMMA29MMA_64x64x8_F32TF32TF32_SS_TNILNSO_7ScaleInE1ELSQ_1EEEEEENS4_6LayoutINS5_IJSC_SD_SD_EEENS5_IJSD_NSA_ILi0EEESV_EEEEENS5_IJNS4_10UnderscoreESY_SY_EEEEENS4_23SM90_TMA_LOAD_MULTICASTENS4_14ComposedLayoutINS4_7SwizzleILi3ELi4ELi3EEENS4_18smem_ptr_flag_bitsILi32EEENST_INS5_IJNSA_ILi8EEENSA_ILi32EEEEEENS5_IJS18_SD_EEEEEEEvNS4_8identityES11_S1C_vS1D_EENS_8epilogue10collective6detail29Sm90TmaWarpSpecializedAdapterINS1G_15DefaultEpilogueIfSK_SK_NS1F_6thread17LinearCombinationIfLi1EffLNS1K_9ScaleType4KindE0ELNS_15FloatRoundStyleE2EfEENS1_15EpilogueDefaultEEEEEvvEEEEvNT_6ParamsE:
[----:B------:R-:W0:Y:S01]  /*0000*/  LDC R1, c[0x0][0x28] ;  /* 0x00000a00ff017b82 */ /* 0x000e220000000800 */
[----:B------:R-:W1:Y:S01]  /*0010*/  S2R R98, SR_TID.X ;  /* 0x0000000000627919 */ /* 0x000e620000002100 */
[----:B------:R-:W-:Y:S01]  /*0020*/  ELECT P0, URZ, PT ;  /* 0x00000000003f782f */ /* 0x000fe20003800000 */
[----:B------:R-:W-:Y:S01]  /*0030*/  BSSY B0, `(.L_x_0) ;  /* 0x000000f000007945 */ /* 0x000fe20003800000 */
[--C-:B-1----:R-:W-:Y:S02]  /*0040*/  SHF.R.U32.HI R0, RZ, 0x5, R98.reuse ;  /* 0x00000005ff007819 */ /* 0x102fe40000011662 */
[----:B------:R-:W-:-:S03]  /*0050*/  SHF.R.U32.HI R6, RZ, 0x7, R98 ;  /* 0x00000007ff067819 */ /* 0x000fc60000011662 */
[----:B------:R-:W1:Y:S04]  /*0060*/  SHFL.IDX PT, R2, R0, RZ, 0x1f ;  /* 0x00001fff00027589 */ /* 0x000e6800000e0000 */
[----:B------:R2:W3:Y:S01]  /*0070*/  SHFL.IDX PT, R5, R6, RZ, 0x1f ;  /* 0x00001fff06057589 */ /* 0x0004e200000e0000 */
[----:B-1----:R-:W-:-:S13]  /*0080*/  ISETP.NE.OR P0, PT, R2, RZ, !P0 ;  /* 0x000000ff0200720c */ /* 0x002fda0004705670 */
[----:B0-23--:R-:W-:Y:S05]  /*0090*/  @P0 BRA `(.L_x_1) ;  /* 0x0000000000200947 */ /* 0x00dfea0003800000 */
[----:B------:R-:W-:Y:S02]  /*00a0*/  ULDC.64 UR4, c[0x0][0x198] ;  /* 0x0000660000047ab9 */ /* 0x000fe40000000a00 */
[----:B------:R-:W-:Y:S02]  /*00b0*/  UIADD3 UR6, UP0, UR4, 0xf0, URZ ;  /* 0x000000f004067890 */ /* 0x000fe4000ff1e03f */
[----:B------:R-:W-:Y:S02]  /*00c0*/  UIADD3 UR4, UP1, UR4, 0x1f0, URZ ;  /* 0x000001f004047890 */ /* 0x000fe4000ff3e03f */
[----:B------:R-:W-:Y:S02]  /*00d0*/  UIADD3.X UR7, URZ, UR5, URZ, UP0, !UPT ;  /* 0x000000053f077290 */ /* 0x000fe400087fe43f */
[----:B------:R-:W-:-:S07]  /*00e0*/  UIADD3.X UR5, URZ, UR5, URZ, UP1, !UPT ;  /* 0x000000053f057290 */ /* 0x000fce0008ffe43f */
[----:B------:R0:W-:Y:S02]  /*00f0*/  UTMACCTL.PF [UR6] ;  /* 0x00000000060079b9 */ /* 0x0001e40008040000 */
[----:B------:R0:W-:Y:S02]  /*0100*/  UTMACCTL.PF [UR4] ;  /* 0x00000000040079b9 */ /* 0x0001e40008040000 */
[----:B0-----:R-:W-:Y:S01]  /*0110*/  NOP ;  /* 0x0000000000007918 */ /* 0x001fe20000000000 */
.L_x_1:
[----:B------:R-:W-:Y:S05]  /*0120*/  BSYNC B0 ;  /* 0x0000000000007941 */ /* 0x000fea0003800000 */
.L_x_0:
[----:B------:R-:W0:Y:S01]  /*0130*/  SHFL.IDX PT, R3, R0, RZ, 0x1f ;  /* 0x00001fff00037589 */ /* 0x000e2200000e0000 */
[----:B------:R-:W-:-:S04]  /*0140*/  SHF.R.S32.HI R7, RZ, 0x1f, R98 ;  /* 0x0000001fff077819 */ /* 0x000fc80000011462 */
[----:B------:R-:W-:Y:S02]  /*0150*/  LEA.HI R7, R7, R98, RZ, 0x7 ;  /* 0x0000006207077211 */ /* 0x000fe400078f38ff */
[----:B0-----:R-:W-:-:S13]  /*0160*/  ISETP.NE.AND P0, PT, R3, RZ, PT ;  /* 0x000000ff0300720c */ /* 0x001fda0003f05270 */
[----:B------:R-:W-:Y:S05]  /*0170*/  @P0 BRA `(.L_x_2) ;  /* 0x0000000000480947 */ /* 0x000fea0003800000 */
[----:B------:R-:W0:Y:S01]  /*0180*/  S2UR UR8, SR_CgaCtaId ;  /* 0x00000000000879c3 */ /* 0x000e220000008800 */
[----:B------:R-:W-:Y:S01]  /*0190*/  UMOV UR4, 0x400 ;  /* 0x0000040000047882 */ /* 0x000fe20000000000 */
[----:B------:R-:W-:Y:S01]  /*01a0*/  UMOV UR5, 0x1 ;  /* 0x0000000100057882 */ /* 0x000fe20000000000 */
[----:B------:R-:W-:Y:S01]  /*01b0*/  UMOV UR6, 0xa ;  /* 0x0000000a00067882 */ /* 0x000fe20000000000 */
[----:B------:R-:W-:Y:S01]  /*01c0*/  ELECT P0, URZ, PT ;  /* 0x00000000003f782f */ /* 0x000fe20003800000 */
[----:B------:R-:W-:-:S04]  /*01d0*/  UIADD3 UR6, -UR6, 0x100000, URZ ;  /* 0x0010000006067890 */ /* 0x000fc8000fffe13f */
[----:B------:R-:W-:Y:S02]  /*01e0*/  USHF.L.U32 UR7, UR6, 0xb, URZ ;  /* 0x0000000b06077899 */ /* 0x000fe4000800063f */
[----:B------:R-:W-:Y:S02]  /*01f0*/  USHF.L.U32 UR6, UR6, 0x1, URZ ;  /* 0x0000000106067899 */ /* 0x000fe4000800063f */
[----:B0-----:R-:W-:Y:S02]  /*0200*/  ULEA UR8, UR8, UR4, 0x18 ;  /* 0x0000000408087291 */ /* 0x001fe4000f8ec03f */
[----:B------:R-:W-:-:S04]  /*0210*/  UIADD3 UR4, -UR5, 0x100000, URZ ;  /* 0x0010000005047890 */ /* 0x000fc8000fffe13f */
[----:B------:R-:W-:Y:S02]  /*0220*/  USHF.L.U32 UR5, UR4, 0xb, URZ ;  /* 0x0000000b04057899 */ /* 0x000fe4000800063f */
[----:B------:R-:W-:Y:S01]  /*0230*/  USHF.L.U32 UR4, UR4, 0x1, URZ ;  /* 0x0000000104047899 */ /* 0x000fe2000800063f */
[----:B------:R-:W0:Y:S11]  /*0240*/  FENCE.VIEW.ASYNC.S ;  /* 0x00000000000073c6 */ /* 0x000e360000000000 */
[----:B0-----:R0:W1:Y:S01]  /*0250*/  SYNCS.EXCH.64 URZ, [UR8], UR4 ;  /* 0x00000004083f75b2 */ /* 0x0010620008000100 */
[----:B------:R0:W2:Y:S01]  /*0260*/  SYNCS.EXCH.64 URZ, [UR8+0x10], UR6 ;  /* 0x00001006083f75b2 */ /* 0x0000a20008000100 */
[----:B------:R0:W3:Y:S01]  /*0270*/  SYNCS.EXCH.64 URZ, [UR8+0x8], UR4 ;  /* 0x00000804083f75b2 */ /* 0x0000e20008000100 */
[----:B------:R0:W4:Y:S01]  /*0280*/  SYNCS.EXCH.64 URZ, [UR8+0x18], UR6 ;  /* 0x00001806083f75b2 */ /* 0x0001220008000100 */
[----:B------:R-:W-:Y:S01]  /*0290*/  NOP ;  /* 0x0000000000007918 */ /* 0x000fe20000000000 */
.L_x_2:
[----:B0-----:R-:W0:Y:S01]  /*02a0*/  S2UR UR8, SR_CTAID.X ;  /* 0x00000000000879c3 */ /* 0x001e220000002500 */
[----:B------:R-:W-:Y:S01]  /*02b0*/  LOP3.LUT R7, R7, 0xffffff80, RZ, 0xc0, !PT ;  /* 0xffffff8007077812 */ /* 0x000fe200078ec0ff */
[----:B------:R-:W5:Y:S01]  /*02c0*/  SHFL.IDX PT, R0, R0, RZ, 0x1f ;  /* 0x00001fff00007589 */ /* 0x000f6200000e0000 */
[----:B------:R-:W-:Y:S01]  /*02d0*/  SHF.R.S32.HI R12, RZ, 0x1f, R3 ;  /* 0x0000001fff0c7819 */ /* 0x000fe20000011403 */
[----:B------:R-:W-:Y:S01]  /*02e0*/  ULDC UR4, c[0x0][0x150] ;  /* 0x0000540000047ab9 */ /* 0x000fe20000000800 */
[----:B------:R-:W-:Y:S01]  /*02f0*/  ELECT P0, URZ, PT ;  /* 0x00000000003f782f */ /* 0x000fe20003800000 */
[----:B------:R-:W-:Y:S01]  /*0300*/  IMAD.IADD R8, R98, 0x1, -R7 ;  /* 0x0000000162087824 */ /* 0x000fe200078e0a07 */
[----:B------:R-:W1:Y:S01]  /*0310*/  S2R R4, SR_CTAID.Y ;  /* 0x0000000000047919 */ /* 0x000e620000002600 */
[----:B------:R-:W2:Y:S01]  /*0320*/  LDC R11, c[0x0][0x144] ;  /* 0x00005100ff0b7b82 */ /* 0x000ea20000000800 */
[----:B------:R-:W-:Y:S01]  /*0330*/  LEA.HI R12, R12, R3, RZ, 0x2 ;  /* 0x000000030c0c7211 */ /* 0x000fe200078f10ff */
[----:B------:R-:W-:Y:S01]  /*0340*/  NOP ;  /* 0x0000000000007918 */ /* 0x000fe20000000000 */
[----:B------:R-:W-:Y:S01]  /*0350*/  SHF.R.S32.HI R7, RZ, 0x1f, R8 ;  /* 0x0000001fff077819 */ /* 0x000fe20000011408 */
[----:B------:R-:W-:Y:S01]  /*0360*/  NOP ;  /* 0x0000000000007918 */ /* 0x000fe20000000000 */
[----:B------:R-:W-:Y:S01]  /*0370*/  LOP3.LUT R12, R12, 0x3ffffffc, RZ, 0xc0, !PT ;  /* 0x3ffffffc0c0c7812 */ /* 0x000fe200078ec0ff */
[----:B------:R-:W-:Y:S01]  /*0380*/  IMAD.MOV.U32 R22, RZ, RZ, 0x1 ;  /* 0x00000001ff167424 */ /* 0x000fe200078e00ff */
[----:B------:R-:W-:-:S02]  /*0390*/  LEA.HI R7, R7, R8, RZ, 0x3 ;  /* 0x0000000807077211 */ /* 0x000fc400078f18ff */
[----:B------:R-:W-:Y:S01]  /*03a0*/  ISETP.NE.AND P3, PT, R5, RZ, PT ;  /* 0x000000ff0500720c */ /* 0x000fe20003f65270 */
[----:B------:R-:W-:Y:S01]  /*03b0*/  IMAD.IADD R3, R3, 0x1, -R12 ;  /* 0x0000000103037824 */ /* 0x000fe200078e0a0c */
[--C-:B------:R-:W-:Y:S01]  /*03c0*/  SHF.R.S32.HI R9, RZ, 0x3, R7.reuse ;  /* 0x00000003ff097819 */ /* 0x100fe20000011407 */
[----:B------:R-:W3:Y:S01]  /*03d0*/  LDC R12, c[0x0][0x140] ;  /* 0x00005000ff0c7b82 */ /* 0x000ee20000000800 */
[----:B------:R-:W-:Y:S02]  /*03e0*/  SHF.R.S32.HI R10, RZ, 0x1f, R7 ;  /* 0x0000001fff0a7819 */ /* 0x000fe40000011407 */
[----:B0-----:R-:W-:Y:S02]  /*03f0*/  I2FP.F32.U32 R7, UR8 ;  /* 0x0000000800077c45 */ /* 0x001fe40008201000 */
[----:B------:R-:W-:Y:S02]  /*0400*/  LEA.HI R10, R10, R9, RZ, 0x2 ;  /* 0x000000090a0a7211 */ /* 0x000fe400078f10ff */
[----:B-----5:R-:W-:Y:S01]  /*0410*/  ISETP.NE.OR P0, PT, R0, RZ, !P0 ;  /* 0x000000ff0000720c */ /* 0x020fe20004705670 */
[----:B------:R-:W-:Y:S01]  /*0420*/  FMUL R7, R7, UR4 ;  /* 0x0000000407077c20 */ /* 0x000fe20008400000 */
[----:B------:R-:W-:Y:S01]  /*0430*/  LOP3.LUT R10, R10, 0xfffffffc, RZ, 0xc0, !PT ;  /* 0xfffffffc0a0a7812 */ /* 0x000fe200078ec0ff */
[----:B------:R-:W-:-:S04]  /*0440*/  ULDC UR4, c[0x0][0x154] ;  /* 0x0000550000047ab9 */ /* 0x000fc80000000800 */
[----:B------:R-:W0:Y:S01]  /*0450*/  F2I.U32.TRUNC.NTZ R7, R7 ;  /* 0x0000000700077305 */ /* 0x000e22000020f000 */
[----:B------:R-:W-:-:S04]  /*0460*/  IMAD.IADD R10, R9, 0x1, -R10 ;  /* 0x00000001090a7824 */ /* 0x000fc800078e0a0a */
[----:B------:R-:W-:Y:S01]  /*0470*/  IMAD R10, R3, 0x4, R10 ;  /* 0x00000004030a7824 */ /* 0x000fe200078e020a */
[----:B------:R-:W-:Y:S01]  /*0480*/  VOTEU.ALL UP0, P0 ;  /* 0x00000000003f7886 */ /* 0x000fe20000000000 */
[----:B------:R-:W-:Y:S02]  /*0490*/  VOTEU.ALL UP1, P0 ;  /* 0x00000000003f7886 */ /* 0x000fe40000020000 */
[----:B------:R-:W-:Y:S01]  /*04a0*/  IMAD.SHL.U32 R19, R10, 0x4, RZ ;  /* 0x000000040a137824 */ /* 0x000fe200078e00ff */
[----:B------:R-:W-:Y:S01]  /*04b0*/  SHF.R.S32.HI R3, RZ, 0x1f, R10 ;  /* 0x0000001fff037819 */ /* 0x000fe2000001140a */
[----:B------:R-:W5:Y:S01]  /*04c0*/  @!UP0 S2UR UR7, SR_CgaCtaId ;  /* 0x00000000000789c3 */ /* 0x000f620000008800 */
[----:B------:R-:W-:Y:S01]  /*04d0*/  @!UP0 UMOV UR6, 0x400 ;  /* 0x0000040000068882 */ /* 0x000fe20000000000 */
[----:B---3--:R-:W-:Y:S01]  /*04e0*/  ISETP.EQ.U32.AND P2, PT, R12, 0x1, PT ;  /* 0x000000010c00780c */ /* 0x008fe20003f42070 */
[----:B0-----:R-:W-:Y:S01]  /*04f0*/  IMAD.MOV R14, RZ, RZ, -R7 ;  /* 0x000000ffff0e7224 */ /* 0x001fe200078e0a07 */
[----:B------:R-:W-:-:S02]  /*0500*/  LEA.HI R0, R3, R10, RZ, 0x2 ;  /* 0x0000000a03007211 */ /* 0x000fc400078f10ff */
[----:B------:R-:W-:Y:S01]  /*0510*/  LOP3.LUT R19, R10, 0xc, R19, 0x78, !PT ;  /* 0x0000000c0a137812 */ /* 0x000fe200078e7813 */
[----:B--2---:R-:W-:Y:S01]  /*0520*/  IMAD R3, R11, R14, UR8 ;  /* 0x000000080b037e24 */ /* 0x004fe2000f8e020e */
[----:B-1----:R-:W-:Y:S01]  /*0530*/  I2FP.F32.U32 R11, R4 ;  /* 0x00000004000b7245 */ /* 0x002fe20000201000 */
[----:B------:R-:W0:Y:S01]  /*0540*/  LDC R7, c[0x0][0x148] ;  /* 0x00005200ff077b82 */ /* 0x000e220000000800 */
[----:B------:R-:W-:-:S03]  /*0550*/  LOP3.LUT R9, R0, 0xfffffffc, RZ, 0xc0, !PT ;  /* 0xfffffffc00097812 */ /* 0x000fc600078ec0ff */
[----:B------:R-:W-:Y:S01]  /*0560*/  FMUL R11, R11, UR4 ;  /* 0x000000040b0b7c20 */ /* 0x000fe20008400000 */
[----:B------:R-:W-:Y:S01]  /*0570*/  UMOV UR4, 0x20 ;  /* 0x0000002000047882 */ /* 0x000fe20000000000 */
[----:B------:R-:W-:Y:S01]  /*0580*/  IMAD.IADD R0, R10, 0x1, -R9 ;  /* 0x000000010a007824 */ /* 0x000fe200078e0a09 */
[----:B------:R-:W-:Y:S01]  /*0590*/  SHF.R.S32.HI R9, RZ, 0x1f, R2 ;  /* 0x0000001fff097819 */ /* 0x000fe20000011402 */
[----:B------:R-:W-:-:S04]  /*05a0*/  @!UP0 UIADD3 UR4, -UR4, 0x100000, URZ ;  /* 0x0010000004048890 */ /* 0x000fc8000fffe13f */
[----:B------:R-:W-:Y:S02]  /*05b0*/  @!UP0 USHF.L.U32 UR5, UR4, 0xb, URZ ;  /* 0x0000000b04058899 */ /* 0x000fe4000800063f */
[----:B------:R-:W-:Y:S01]  /*05c0*/  @!UP0 USHF.L.U32 UR4, UR4, 0x1, URZ ;  /* 0x0000000104048899 */ /* 0x000fe2000800063f */
[----:B------:R-:W-:Y:S01]  /*05d0*/  VIADD R10, R5, 0xffffffff ;  /* 0xffffffff050a7836 */ /* 0x000fe20000000000 */
[----:B------:R-:W1:Y:S01]  /*05e0*/  F2I.U32.TRUNC.NTZ R11, R11 ;  /* 0x0000000b000b7305 */ /* 0x000e62000020f000 */
[----:B------:R-:W-:Y:S02]  /*05f0*/  ISETP.NE.AND P4, PT, R0, R3, PT ;  /* 0x000000030000720c */ /* 0x000fe40003f85270 */
[----:B------:R-:W-:Y:S01]  /*0600*/  LEA.HI R9, R9, R2, RZ, 0x2 ;  /* 0x0000000209097211 */ /* 0x000fe200078f10ff */
[----:B-----5:R-:W-:Y:S01]  /*0610*/  @!UP0 ULEA UR6, UR7, UR6, 0x18 ;  /* 0x0000000607068291 */ /* 0x020fe2000f8ec03f */
[----:B------:R-:W-:Y:S01]  /*0620*/  ISETP.GE.U32.AND P6, PT, R10, 0x2, PT ;  /* 0x000000020a00780c */ /* 0x000fe20003fc6070 */
[----:B------:R-:W-:Y:S01]  /*0630*/  VOTEU.ALL UP0, P0 ;  /* 0x00000000003f7886 */ /* 0x000fe20000000000 */
[----:B------:R-:W-:-:S02]  /*0640*/  LOP3.LUT R9, R9, 0xfffffffc, RZ, 0xc0, !PT ;  /* 0xfffffffc09097812 */ /* 0x000fc400078ec0ff */
[----:B------:R-:W-:-:S03]  /*0650*/  LOP3.LUT P0, RZ, R8, 0x7, RZ, 0xc0, !PT ;  /* 0x0000000708ff7812 */ /* 0x000fc6000780c0ff */
[----:B------:R-:W-:Y:S01]  /*0660*/  IMAD.IADD R0, R2, 0x1, -R9 ;  /* 0x0000000102007824 */ /* 0x000fe200078e0a09 */
[----:B------:R-:W-:Y:S02]  /*0670*/  ISETP.LT.U32.AND P0, PT, R19, 0x8, !P0 ;  /* 0x000000081300780c */ /* 0x000fe40004701070 */
[----:B------:R-:W-:Y:S01]  /*0680*/  @P4 SHF.R.S32.HI R2, RZ, 0x1f, R19 ;  /* 0x0000001fff024819 */ /* 0x000fe20000011413 */
[----:B------:R-:W2:Y:S02]  /*0690*/  FENCE.VIEW.ASYNC.S ;  /* 0x00000000000073c6 */ /* 0x000ea40000000000 */
[----:B--2---:R2:W3:Y:S01]  /*06a0*/  @!UP0 SYNCS.EXCH.64 URZ, [UR6+0x30], UR4 ;  /* 0x00003004063f85b2 */ /* 0x0044e20008000100 */
[----:B-1----:R-:W-:Y:S02]  /*06b0*/  IADD3 R20, -R11, RZ, RZ ;  /* 0x000000ff0b147210 */ /* 0x002fe40007ffe1ff */
[----:B------:R-:W-:Y:S02]  /*06c0*/  ISETP.NE.AND P1, PT, R0, 0x3, PT ;  /* 0x000000030000780c */ /* 0x000fe40003f25270 */
[----:B------:R-:W-:Y:S01]  /*06d0*/  @P4 LEA.HI R2, R2, R19, RZ, 0x2 ;  /* 0x0000001302024211 */ /* 0x000fe200078f10ff */
[----:B0-----:R-:W-:Y:S01]  /*06e0*/  IMAD R9, R7, R20, R4 ;  /* 0x0000001407097224 */ /* 0x001fe200078e0204 */
[----:B------:R-:W-:-:S02]  /*06f0*/  ISETP.EQ.OR P1, PT, R0, RZ, !P1 ;  /* 0x000000ff0000720c */ /* 0x000fc40004f22670 */
[----:B------:R-:W-:Y:S02]  /*0700*/  @P4 SHF.R.S32.HI R2, RZ, 0x2, R2 ;  /* 0x00000002ff024819 */ /* 0x000fe40000011402 */
[----:B------:R-:W-:Y:S02]  /*0710*/  ISETP.EQ.AND P1, PT, R5, RZ, P1 ;  /* 0x000000ff0500720c */ /* 0x000fe40000f22270 */
[----:B------:R-:W-:Y:S02]  /*0720*/  @P4 ISETP.NE.AND P5, PT, R2, R9, PT ;  /* 0x000000090200420c */ /* 0x000fe40003fa5270 */
[----:B------:R-:W-:Y:S01]  /*0730*/  SEL R9, RZ, 0x1, !P0 ;  /* 0x00000001ff097807 */ /* 0x000fe20004000000 */
[----:B------:R2:W0:Y:S01]  /*0740*/  @!UP1 SYNCS.EXCH.64 URZ, [UR6+0x38], UR4 ;  /* 0x00003804063f95b2 */ /* 0x0004220008000100 */
[----:B------:R-:W-:Y:S01]  /*0750*/  @P4 SEL R22, RZ, 0x1, P5 ;  /* 0x00000001ff164807 */ /* 0x000fe20002800000 */
[----:B------:R-:W-:Y:S01]  /*0760*/  NOP ;  /* 0x0000000000007918 */ /* 0x000fe20000000000 */
[----:B------:R-:W-:-:S02]  /*0770*/  SEL R18, RZ, 0x1, !P1 ;  /* 0x00000001ff127807 */ /* 0x000fc40004800000 */
[----:B------:R-:W-:Y:S02]  /*0780*/  LOP3.LUT R22, R22, R9, RZ, 0xc0, !PT ;  /* 0x0000000916167212 */ /* 0x000fe400078ec0ff */
[----:B------:R-:W-:Y:S02]  /*0790*/  LOP3.LUT R11, R98, 0x7f, RZ, 0xc0, !PT ;  /* 0x0000007f620b7812 */ /* 0x000fe400078ec0ff */
[----:B------:R-:W-:Y:S01]  /*07a0*/  SEL R18, R18, 0x2, P6 ;  /* 0x0000000212127807 */ /* 0x000fe20003000000 */
[----:B--23--:R-:W-:Y:S06]  /*07b0*/  @!P2 BRA `(.L_x_3) ;  /* 0x000000000008a947 */ /* 0x00cfec0003800000 */
[----:B0---4-:R-:W-:Y:S01]  /*07c0*/  UCGABAR_ARV ;  /* 0x00000000000079c7 */ /* 0x011fe20008000000 */
[----:B------:R-:W-:Y:S05]  /*07d0*/  BRA `(.L_x_4) ;  /* 0x0000000000047947 */ /* 0x000fea0003800000 */
.L_x_3:
[----:B0---4-:R-:W-:Y:S01]  /*07e0*/  NOP ;  /* 0x0000000000007918 */ /* 0x011fe20000000000 */
.L_x_4:
[----:B------:R-:W0:Y:S01]  /*07f0*/  LDC R2, c[0x0][0x65c] ;  /* 0x00019700ff027b82 */ /* 0x000e220000000800 */
[----:B------:R-:W-:Y:S01]  /*0800*/  LOP3.LUT R5, R5, 0xfffff7ff, RZ, 0xc0, !PT ;  /* 0xfffff7ff05057812 */ /* 0x000fe200078ec0ff */
[----:B------:R-:W-:Y:S02]  /*0810*/  IMAD.U32 R8, RZ, RZ, UR8 ;  /* 0x00000008ff087e24 */ /* 0x000fe4000f8e00ff */
[----:B------:R-:W-:Y:S01]  /*0820*/  IMAD.MOV.U32 R9, RZ, RZ, RZ ;  /* 0x000000ffff097224 */ /* 0x000fe200078e00ff */
[----:B0-----:R-:W-:-:S13]  /*0830*/  ISETP.NE.AND P1, PT, R2, 0x1, PT ;  /* 0x000000010200780c */ /* 0x001fda0003f25270 */
[----:B------:R-:W0:Y:S01]  /*0840*/  @P1 LDC R17, c[0x0][0x10] ;  /* 0x00000400ff111b82 */ /* 0x000e220000000800 */
[----:B------:R-:W-:Y:S01]  /*0850*/  @P1 LOP3.LUT R5, R5, 0x800, RZ, 0xfc, !PT ;  /* 0x0000080005051812 */ /* 0x000fe200078efcff */
[----:B------:R-:W-:Y:S02]  /*0860*/  @P1 IMAD.MOV.U32 R5, RZ, RZ, RZ ;  /* 0x000000ffff051224 */ /* 0x000fe400078e00ff */
[----:B------:R-:W-:-:S04]  /*0870*/  @P1 IMAD.MOV.U32 R15, RZ, RZ, RZ ;  /* 0x000000ffff0f1224 */ /* 0x000fc800078e00ff */
[----:B------:R-:W1:Y:S01]  /*0880*/  @!P1 LDC R13, c[0x0][0xc] ;  /* 0x00000300ff0d9b82 */ /* 0x000e620000000800 */
[----:B------:R-:W-:Y:S01]  /*0890*/  ULDC UR4, c[0x0][0xc] ;  /* 0x0000030000047ab9 */ /* 0x000fe20000000800 */
[----:B------:R-:W-:Y:S01]  /*08a0*/  ULDC UR5, c[0x0][0x10] ;  /* 0x0000040000057ab9 */ /* 0x000fe20000000800 */
[----:B------:R-:W-:Y:S01]  /*08b0*/  ULDC UR6, c[0x0][0x14] ;  /* 0x0000050000067ab9 */ /* 0x000fe20000000800 */
[----:B------:R-:W-:-:S04]  /*08c0*/  UIMAD.WIDE.U32 UR4, UR4, UR5, URZ ;  /* 0x00000005040472a5 */ /* 0x000fc8000f8e003f */
[----:B------:R-:W-:Y:S02]  /*08d0*/  UIMAD.WIDE.U32 UR38, UR4, UR6, URZ ;  /* 0x00000006042672a5 */ /* 0x000fe4000f8e003f */
[----:B------:R-:W-:-:S04]  /*08e0*/  UIMAD UR41, UR5, UR6, URZ ;  /* 0x00000006052972a4 */ /* 0x000fc8000f8e023f */
[----:B------:R-:W-:Y:S01]  /*08f0*/  UIADD3 UR41, UR39, UR41, URZ ;  /* 0x0000002927297290 */ /* 0x000fe2000fffe03f */
[----:B0-----:R-:W-:-:S04]  /*0900*/  @P1 IMAD.WIDE.U32 R16, R17, UR8, R4 ;  /* 0x0000000811101c25 */ /* 0x001fc8000f8e0004 */
[----:B------:R-:W-:Y:S02]  /*0910*/  @P1 IMAD.IADD R17, R17, 0x1, R15 ;  /* 0x0000000111111824 */ /* 0x000fe400078e020f */
[----:B-1----:R-:W-:-:S04]  /*0920*/  @!P1 IMAD.WIDE.U32 R8, R4, R13, R8 ;  /* 0x0000000d04089225 */ /* 0x002fc800078e0008 */
[----:B------:R-:W-:Y:S01]  /*0930*/  @!P1 IMAD.MOV.U32 R16, RZ, RZ, R8 ;  /* 0x000000ffff109224 */ /* 0x000fe200078e0008 */
[----:B------:R-:W-:Y:S01]  /*0940*/  @!P1 MOV R17, R9 ;  /* 0x0000000900119202 */ /* 0x000fe20000000f00 */
[----:B------:R-:W-:Y:S06]  /*0950*/  @!P2 BRA `(.L_x_5) ;  /* 0x00000000000ca947 */ /* 0x000fec0003800000 */
[----:B------:R-:W-:Y:S01]  /*0960*/  UCGABAR_WAIT ;  /* 0x0000000000007dc7 */ /* 0x000fe20008000000 */
[----:B------:R-:W-:Y:S01]  /*0970*/  CCTL.IVALL ;  /* 0x00000000ff00798f */ /* 0x000fe20002000000 */
[----:B------:R-:W-:Y:S05]  /*0980*/  BRA `(.L_x_6) ;  /* 0x0000000000047947 */ /* 0x000fea0003800000 */
.L_x_5:
[----:B------:R-:W-:Y:S06]  /*0990*/  BAR.SYNC.DEFER_BLOCKING 0x0 ;  /* 0x0000000000007b1d */ /* 0x000fec0000010000 */
.L_x_6:
[----:B------:R-:W-:Y:S05]  /*09a0*/  @!P3 BRA `(.L_x_7) ;  /* 0x00000064006cb947 */ /* 0x000fea0003800000 */
[----:B------:R-:W-:-:S13]  /*09b0*/  ISETP.GT.U32.AND P0, PT, R10, 0x1, PT ;  /* 0x000000010a00780c */ /* 0x000fda0003f04070 */
[----:B------:R-:W-:Y:S05]  /*09c0*/  @P0 EXIT ;  /* 0x000000000000094d */ /* 0x000fea0003800000 */
[----:B------:R-:W-:Y:S01]  /*09d0*/  ULDC.64 UR4, c[0x0][0x650] ;  /* 0x0001940000047ab9 */ /* 0x000fe20000000a00 */
[----:B------:R-:W-:Y:S01]  /*09e0*/  PRMT R0, RZ, 0x7610, R0 ;  /* 0x00007610ff007816 */ /* 0x000fe20000000000 */
[----:B------:R-:W-:Y:S01]  /*09f0*/  IMAD.MOV.U32 R115, RZ, RZ, -0x1 ;  /* 0xffffffffff737424 */ /* 0x000fe200078e00ff */
[----:B------:R-:W-:Y:S01]  /*0a00*/  ISETP.GE.U32.AND P0, PT, R16, UR4, PT ;  /* 0x0000000410007c0c */ /* 0x000fe2000bf06070 */
[----:B------:R-:W-:Y:S02]  /*0a10*/  IMAD.MOV.U32 R103, RZ, RZ, -0x1 ;  /* 0xffffffffff677424 */ /* 0x000fe400078e00ff */
[----:B------:R-:W-:Y:S01]  /*0a20*/  IMAD.MOV.U32 R23, RZ, RZ, -0x1 ;  /* 0xffffffffff177424 */ /* 0x000fe200078e00ff */
[----:B------:R-:W-:-:S13]  /*0a30*/  ISETP.GE.U32.AND.EX P0, PT, R17, UR5, PT, P0 ;  /* 0x0000000511007c0c */ /* 0x000fda000bf06100 */
[----:B------:R-:W-:Y:S05]  /*0a40*/  @P0 BRA `(.L_x_8) ;  /* 0x00000004002c0947 */ /* 0x000fea0003800000 */
[----:B------:R-:W0:Y:S01]  /*0a50*/  LDC.64 R24, c[0x0][0x628] ;  /* 0x00018a00ff187b82 */ /* 0x000e220000000a00 */
[----:B------:R-:W-:Y:S02]  /*0a60*/  IMAD.MOV.U32 R8, RZ, RZ, R16 ;  /* 0x000000ffff087224 */ /* 0x000fe400078e0010 */
[----:B------:R-:W-:-:S05]  /*0a70*/  IMAD.MOV.U32 R9, RZ, RZ, R17 ;  /* 0x000000ffff097224 */ /* 0x000fca00078e0011 */
[----:B------:R-:W1:Y:S08]  /*0a80*/  LDC R0, c[0x0][0x630] ;  /* 0x00018c00ff007b82 */ /* 0x000e700000000800 */
[----:B------:R-:W2:Y:S01]  /*0a90*/  LDC.64 R26, c[0x0][0x620] ;  /* 0x00018800ff1a7b82 */ /* 0x000ea20000000a00 */
[----:B0-----:R-:W-:-:S04]  /*0aa0*/  ISETP.NE.U32.AND P0, PT, R24, RZ, PT ;  /* 0x000000ff1800720c */ /* 0x001fc80003f05070 */
[----:B------:R-:W-:-:S13]  /*0ab0*/  ISETP.NE.AND.EX P0, PT, R25, RZ, PT, P0 ;  /* 0x000000ff1900720c */ /* 0x000fda0003f05300 */
[----:B-12---:R-:W-:Y:S05]  /*0ac0*/  @!P0 BRA `(.L_x_9) ;  /* 0x0000000000288947 */ /* 0x006fea0003800000 */
[----:B------:R-:W0:Y:S02]  /*0ad0*/  LDC R15, c[0x0][0x634] ;  /* 0x00018d00ff0f7b82 */ /* 0x000e240000000800 */
[----:B0-----:R-:W-:-:S05]  /*0ae0*/  IADD3 R15, P0, R16, R15, RZ ;  /* 0x0000000f100f7210 */ /* 0x001fca0007f1e0ff */
[----:B------:R-:W-:-:S04]  /*0af0*/  IMAD.X R21, RZ, RZ, R17, P0 ;  /* 0x000000ffff157224 */ /* 0x000fc800000e0611 */
[----:B------:R-:W-:-:S04]  /*0b00*/  IMAD.WIDE.U32 R8, R21, R24, RZ ;  /* 0x0000001815087225 */ /* 0x000fc800078e00ff */
[----:B------:R-:W-:-:S04]  /*0b10*/  IMAD.WIDE.U32 R12, P0, R15, R25, R8 ;  /* 0x000000190f0c7225 */ /* 0x000fc80007800008 */
[----:B------:R-:W-:-:S04]  /*0b20*/  IMAD.WIDE.U32 R8, R15, R24, RZ ;  /* 0x000000180f087225 */ /* 0x000fc800078e00ff */
[----:B------:R-:W-:Y:S01]  /*0b30*/  IMAD.X R15, RZ, RZ, RZ, P0 ;  /* 0x000000ffff0f7224 */ /* 0x000fe200000e06ff */
[----:B------:R-:W-:Y:S01]  /*0b40*/  IADD3 RZ, P0, R9, R12, RZ ;  /* 0x0000000c09ff7210 */ /* 0x000fe20007f1e0ff */
[----:B------:R-:W-:-:S04]  /*0b50*/  IMAD.MOV.U32 R14, RZ, RZ, R13 ;  /* 0x000000ffff0e7224 */ /* 0x000fc800078e000d */
[----:B------:R-:W-:-:S08]  /*0b60*/  IMAD.WIDE.U32.X R8, R21, R25, R14, P0 ;  /* 0x0000001915087225 */ /* 0x000fd000000e040e */
.L_x_9:
[----:B------:R-:W0:Y:S01]  /*0b70*/  LDC.64 R28, c[0x0][0x640] ;  /* 0x00019000ff1c7b82 */ /* 0x000e220000000a00 */
[--C-:B------:R-:W-:Y:S01]  /*0b80*/  SHF.R.U64 R30, R8, R0, R9.reuse ;  /* 0x00000000081e7219 */ /* 0x100fe20000001209 */
[----:B------:R-:W-:Y:S01]  /*0b90*/  IMAD R20, R7, R20, R4 ;  /* 0x0000001407147224 */ /* 0x000fe200078e0204 */
[----:B------:R-:W-:Y:S02]  /*0ba0*/  SHF.R.U32.HI R0, RZ, R0, R9 ;  /* 0x00000000ff007219 */ /* 0x000fe40000011609 */
[----:B------:R-:W-:-:S03]  /*0bb0*/  IADD3 R5, P0, RZ, -R30, RZ ;  /* 0x8000001eff057210 */ /* 0x000fc60007f1e0ff */
[----:B------:R-:W1:Y:S01]  /*0bc0*/  LDC R12, c[0x0][0x618] ;  /* 0x00018600ff0c7b82 */ /* 0x000e620000000800 */
[----:B------:R-:W-:-:S05]  /*0bd0*/  IADD3.X R9, RZ, ~R0, RZ, P0, !PT ;  /* 0x80000000ff097210 */ /* 0x000fca00007fe4ff */
[-C--:B------:R-:W-:Y:S02]  /*0be0*/  IMAD R0, R9, R26.reuse, RZ ;  /* 0x0000001a09007224 */ /* 0x080fe400078e02ff */
[----:B------:R-:W2:Y:S01]  /*0bf0*/  LDC R14, c[0x0][0x608] ;  /* 0x00018200ff0e7b82 */ /* 0x000ea20000000800 */
[----:B------:R-:W-:-:S04]  /*0c00*/  IMAD.WIDE.U32 R8, R5, R26, R16 ;  /* 0x0000001a05087225 */ /* 0x000fc800078e0010 */
[----:B------:R-:W-:Y:S02]  /*0c10*/  IMAD R5, R5, R27, R0 ;  /* 0x0000001b05057224 */ /* 0x000fe400078e0200 */
[----:B------:R-:W-:Y:S01]  /*0c20*/  IMAD.MOV.U32 R27, RZ, RZ, 0x1 ;  /* 0x00000001ff1b7424 */ /* 0x000fe200078e00ff */
[----:B------:R-:W3:Y:S01]  /*0c30*/  LDC R24, c[0x0][0x658] ;  /* 0x00019600ff187b82 */ /* 0x000ee20000000800 */
[----:B------:R-:W-:Y:S01]  /*0c40*/  IMAD.IADD R5, R9, 0x1, R5 ;  /* 0x0000000109057824 */ /* 0x000fe200078e0205 */
[----:B0-----:R-:W-:Y:S01]  /*0c50*/  ISETP.NE.U32.AND P0, PT, R28, RZ, PT ;  /* 0x000000ff1c00720c */ /* 0x001fe20003f05070 */
[----:B------:R-:W-:-:S03]  /*0c60*/  IMAD.MOV.U32 R9, RZ, RZ, -0x1 ;  /* 0xffffffffff097424 */ /* 0x000fc600078e00ff */
[----:B------:R-:W-:Y:S02]  /*0c70*/  ISETP.NE.AND.EX P0, PT, R29, RZ, PT, P0 ;  /* 0x000000ff1d00720c */ /* 0x000fe40003f05300 */
[----:B------:R-:W0:Y:S01]  /*0c80*/  LDC R21, c[0x0][0x600] ;  /* 0x00018000ff157b82 */ /* 0x000e220000000800 */
[-CC-:B-1----:R-:W-:Y:S02]  /*0c90*/  SHF.R.U64 R10, R8, R12.reuse, R5.reuse ;  /* 0x0000000c080a7219 */ /* 0x182fe40000001205 */
[----:B------:R-:W-:-:S05]  /*0ca0*/  SHF.R.U32.HI R5, RZ, R12, R5 ;  /* 0x0000000cff057219 */ /* 0x000fca0000011605 */
[----:B------:R-:W1:Y:S01]  /*0cb0*/  LDC R23, c[0x0][0x648] ;  /* 0x00019200ff177b82 */ /* 0x000e620000000800 */
[-CC-:B--2---:R-:W-:Y:S02]  /*0cc0*/  SHF.R.U64 R32, R10, R14.reuse, R5.reuse ;  /* 0x0000000e0a207219 */ /* 0x184fe40000001205 */
[----:B------:R-:W-:-:S05]  /*0cd0*/  SHF.R.U32.HI R5, RZ, R14, R5 ;  /* 0x0000000eff057219 */ /* 0x000fca0000011605 */
[----:B------:R-:W2:Y:S01]  /*0ce0*/  LDC R25, c[0x0][0x638] ;  /* 0x00018e00ff197b82 */ /* 0x000ea20000000800 */
[-CC-:B---3--:R-:W-:Y:S02]  /*0cf0*/  SHF.R.U64 R14, R32, R24.reuse, R5.reuse ;  /* 0x00000018200e7219 */ /* 0x188fe40000001205 */
[-C--:B------:R-:W-:Y:S02]  /*0d00*/  SHF.L.U32 R0, R9, R24.reuse, RZ ;  /* 0x0000001809007219 */ /* 0x080fe400000006ff */
[----:B------:R-:W-:Y:S01]  /*0d10*/  SHF.R.U32.HI R5, RZ, R24, R5 ;  /* 0x00000018ff057219 */ /* 0x000fe20000011605 */
[----:B------:R-:W-:Y:S01]  /*0d20*/  IMAD.MOV.U32 R4, RZ, RZ, R14 ;  /* 0x000000ffff047224 */ /* 0x000fe200078e000e */
[----:B------:R-:W-:Y:S01]  /*0d30*/  LOP3.LUT R7, RZ, R0, RZ, 0x33, !PT ;  /* 0x00000000ff077212 */ /* 0x000fe200078e33ff */
[----:B------:R-:W3:Y:S01]  /*0d40*/  LDC R26, c[0x0][0x610] ;  /* 0x00018400ff1a7b82 */ /* 0x000ee20000000800 */
[----:B------:R-:W-:Y:S05]  /*0d50*/  @!P0 BRA `(.L_x_10) ;  /* 0x0000000000288947 */ /* 0x000fea0003800000 */
[----:B------:R-:W4:Y:S02]  /*0d60*/  LDC R13, c[0x0][0x64c] ;  /* 0x00019300ff0d7b82 */ /* 0x000f240000000800 */
[----:B----4-:R-:W-:-:S05]  /*0d70*/  IADD3 R13, P0, R14, R13, RZ ;  /* 0x0000000d0e0d7210 */ /* 0x010fca0007f1e0ff */
        /* <DEDUP_REMOVED lines=8> */
.L_x_10:
[----:B-1----:R-:W-:Y:S01]  /*0e00*/  SHF.R.U64 R4, R4, R23, R5 ;  /* 0x0000001704047219 */ /* 0x002fe20000001205 */
[----:B0-----:R-:W-:Y:S01]  /*0e10*/  VIADD R5, R21, 0xffffffff ;  /* 0xffffffff15057836 */ /* 0x001fe20000000000 */
[----:B------:R-:W-:Y:S01]  /*0e20*/  SHF.L.U32 R0, R27, R24, RZ ;  /* 0x000000181b007219 */ /* 0x000fe200000006ff */
[----:B------:R-:W-:Y:S01]  /*0e30*/  IMAD.MOV.U32 R23, RZ, RZ, R30 ;  /* 0x000000ffff177224 */ /* 0x000fe200078e001e */
[----:B------:R-:W-:Y:S02]  /*0e40*/  LOP3.LUT R7, R32, R7, RZ, 0xc0, !PT ;  /* 0x0000000720077212 */ /* 0x000fe400078ec0ff */
[----:B------:R-:W-:Y:S02]  /*0e50*/  IADD3 R8, -R4, RZ, RZ ;  /* 0x000000ff04087210 */ /* 0x000fe40007ffe1ff */
[----:B------:R-:W-:Y:S01]  /*0e60*/  SEL R3, R3, R20, !P1 ;  /* 0x0000001403037207 */ /* 0x000fe20004800000 */
[----:B------:R-:W-:Y:S01]  /*0e70*/  IMAD R4, R0, R4, R7 ;  /* 0x0000000400047224 */ /* 0x000fe200078e0207 */
[----:B------:R-:W-:Y:S01]  /*0e80*/  LOP3.LUT R5, R10, R5, RZ, 0xc0, !PT ;  /* 0x000000050a057212 */ /* 0x000fe200078ec0ff */
[----:B--2---:R-:W-:-:S02]  /*0e90*/  IMAD R0, R8, R25, R14 ;  /* 0x0000001908007224 */ /* 0x004fc400078e020e */
[----:B---3--:R-:W-:Y:S02]  /*0ea0*/  IMAD R3, R4, R26, R3 ;  /* 0x0000001a04037224 */ /* 0x008fe400078e0203 */
[----:B------:R-:W-:Y:S02]  /*0eb0*/  IMAD.MOV.U32 R7, RZ, RZ, 0x1 ;  /* 0x00000001ff077424 */ /* 0x000fe400078e00ff */
[----:B------:R-:W-:-:S03]  /*0ec0*/  IMAD R4, R0, R21, R5 ;  /* 0x0000001500047224 */ /* 0x000fc600078e0205 */
[----:B------:R-:W-:Y:S02]  /*0ed0*/  PRMT R0, R7, 0x7610, R0 ;  /* 0x0000761007007816 */ /* 0x000fe40000000000 */
[----:B------:R-:W-:Y:S02]  /*0ee0*/  SEL R103, R4, R3, !P1 ;  /* 0x0000000304677207 */ /* 0x000fe40004800000 */
[----:B------:R-:W-:-:S07]  /*0ef0*/  SEL R115, R3, R4, !P1 ;  /* 0x0000000403737207 */ /* 0x000fce0004800000 */
.L_x_8:
[----:B------:R-:W-:-:S08]  /*0f00*/  NOP ;  /* 0x0000000000007918 */ /* 0x000fd00000000000 */
[----:B------:R-:W0:Y:S02]  /*0f10*/  USETMAXREG.TRY_ALLOC.CTAPOOL UP0, 0xe8 ;  /* 0x000000e8000079c8 */ /* 0x000e240008000600 */
[----:B0-----:R-:W-:-:S13]  /*0f20*/  PLOP3.LUT P0, PT, PT, PT, UP0, 0x80, 0x0 ;  /* 0x000000000000781c */ /* 0x001fda0003f0f008 */
[----:B------:R-:W-:Y:S05]  /*0f30*/  @!P0 BRA `(.L_x_8) ;  /* 0xfffffffc00f08947 */ /* 0x000fea000383ffff */
[----:B------:R-:W-:Y:S01]  /*0f40*/  ULDC.64 UR4, c[0x0][0x598] ;  /* 0x0001660000047ab9 */ /* 0x000fe20000000a00 */
[----:B------:R-:W-:Y:S01]  /*0f50*/  ULDC.64 UR36, c[0x0][0x208] ;  /* 0x0000820000247ab9 */ /* 0x000fe20000000a00 */
[----:B------:R-:W-:-:S04]  /*0f60*/  ISETP.NE.U32.AND P0, PT, RZ, UR4, PT ;  /* 0x00000004ff007c0c */ /* 0x000fc8000bf05070 */
[----:B------:R-:W-:-:S13]  /*0f70*/  ISETP.NE.AND.EX P0, PT, RZ, UR5, PT, P0 ;  /* 0x00000005ff007c0c */ /* 0x000fda000bf05300 */
[----:B------:R-:W-:Y:S05]  /*0f80*/  @!P0 BRA `(.L_x_11) ;  /* 0x00000000001c8947 */ /* 0x000fea0003800000 */
[----:B------:R-:W0:Y:S02]  /*0f90*/  LDC.64 R4, c[0x0][0x598] ;  /* 0x00016600ff047b82 */ /* 0x000e240000000a00 */
[----:B0-----:R-:W2:Y:S02]  /*0fa0*/  LDG.E.64 R4, desc[UR36][R4.64] ;  /* 0x0000002404047981 */ /* 0x001ea4000c1e1b00 */
[----:B--2---:R-:W-:-:S04]  /*0fb0*/  ISETP.NE.U32.AND P0, PT, R4, RZ, PT ;  /* 0x000000ff0400720c */ /* 0x004fc80003f05070 */
[----:B------:R-:W-:-:S13]  /*0fc0*/  ISETP.NE.AND.EX P0, PT, R5, RZ, PT, P0 ;  /* 0x000000ff0500720c */ /* 0x000fda0003f05300 */
[----:B------:R-:W-:Y:S05]  /*0fd0*/  @!P0 BRA `(.L_x_11) ;  /* 0x0000000000088947 */ /* 0x000fea0003800000 */
[----:B------:R0:W5:Y:S01]  /*0fe0*/  LD.E R90, desc[UR36][R4.64] ;  /* 0x00000024045a7980 */ /* 0x000162000c101900 */
[----:B------:R-:W-:Y:S05]  /*0ff0*/  BRA `(.L_x_12) ;  /* 0x0000000000247947 */ /* 0x000fea0003800000 */
.L_x_11:
[----:B------:R-:W-:Y:S02]  /*1000*/  ULDC.64 UR4, c[0x0][0x588] ;  /* 0x0001620000047ab9 */ /* 0x000fe40000000a00 */
[----:B------:R-:W-:-:S04]  /*1010*/  ISETP.NE.U32.AND P0, PT, RZ, UR4, PT ;  /* 0x00000004ff007c0c */ /* 0x000fc8000bf05070 */
[----:B------:R-:W-:-:S13]  /*1020*/  ISETP.NE.AND.EX P0, PT, RZ, UR5, PT, P0 ;  /* 0x00000005ff007c0c */ /* 0x000fda000bf05300 */
[----:B------:R-:W-:Y:S05]  /*1030*/  @!P0 BRA `(.L_x_13) ;  /* 0x00000000000c8947 */ /* 0x000fea0003800000 */
[----:B------:R-:W0:Y:S02]  /*1040*/  LDC.64 R90, c[0x0][0x588] ;  /* 0x00016200ff5a7b82 */ /* 0x000e240000000a00 */
[----:B0-----:R1:W5:Y:S01]  /*1050*/  LDG.E R90, desc[UR36][R90.64] ;  /* 0x000000245a5a7981 */ /* 0x001362000c1e1900 */
[----:B------:R-:W-:Y:S05]  /*1060*/  BRA `(.L_x_12) ;  /* 0x0000000000087947 */ /* 0x000fea0003800000 */
.L_x_13:
[----:B------:R-:W-:Y:S02]  /*1070*/  ULDC UR4, c[0x0][0x580] ;  /* 0x0001600000047ab9 */ /* 0x000fe40000000800 */
[----:B------:R-:W-:-:S07]  /*1080*/  IMAD.U32 R90, RZ, RZ, UR4 ;  /* 0x00000004ff5a7e24 */ /* 0x000fce000f8e00ff */
.L_x_12:
[----:B------:R-:W-:Y:S02]  /*1090*/  ULDC.64 UR4, c[0x0][0x5a0] ;  /* 0x0001680000047ab9 */ /* 0x000fe40000000a00 */
[----:B------:R-:W-:-:S04]  /*10a0*/  ISETP.NE.U32.AND P0, PT, RZ, UR4, PT ;  /* 0x00000004ff007c0c */ /* 0x000fc8000bf05070 */
[----:B------:R-:W-:-:S13]  /*10b0*/  ISETP.NE.AND.EX P0, PT, RZ, UR5, PT, P0 ;  /* 0x00000005ff007c0c */ /* 0x000fda000bf05300 */
[----:B------:R-:W-:Y:S05]  /*10c0*/  @!P0 BRA `(.L_x_14) ;  /* 0x00000000001c8947 */ /* 0x000fea0003800000 */
[----:B0-----:R-:W0:Y:S02]  /*10d0*/  LDC.64 R4, c[0x0][0x5a0] ;  /* 0x00016800ff047b82 */ /* 0x001e240000000a00 */
[----:B0-----:R-:W2:Y:S02]  /*10e0*/  LDG.E.64 R4, desc[UR36][R4.64] ;  /* 0x0000002404047981 */ /* 0x001ea4000c1e1b00 */
[----:B--2---:R-:W-:-:S04]  /*10f0*/  ISETP.NE.U32.AND P0, PT, R4, RZ, PT ;  /* 0x000000ff0400720c */ /* 0x004fc80003f05070 */
[----:B------:R-:W-:-:S13]  /*1100*/  ISETP.NE.AND.EX P0, PT, R5, RZ, PT, P0 ;  /* 0x000000ff0500720c */ /* 0x000fda0003f05300 */
[----:B------:R-:W-:Y:S05]  /*1110*/  @!P0 BRA `(.L_x_14) ;  /* 0x0000000000088947 */ /* 0x000fea0003800000 */
[----:B-1----:R0:W5:Y:S01]  /*1120*/  LD.E R91, desc[UR36][R4.64] ;  /* 0x00000024045b7980 */ /* 0x002162000c101900 */
[----:B------:R-:W-:Y:S05]  /*1130*/  BRA `(.L_x_15) ;  /* 0x0000000000247947 */ /* 0x000fea0003800000 */
.L_x_14:
[----:B------:R-:W-:Y:S02]  /*1140*/  ULDC.64 UR4, c[0x0][0x590] ;  /* 0x0001640000047ab9 */ /* 0x000fe40000000a00 */
[----:B------:R-:W-:-:S04]  /*1150*/  ISETP.NE.U32.AND P0, PT, RZ, UR4, PT ;  /* 0x00000004ff007c0c */ /* 0x000fc8000bf05070 */
[----:B------:R-:W-:-:S13]  /*1160*/  ISETP.NE.AND.EX P0, PT, RZ, UR5, PT, P0 ;  /* 0x00000005ff007c0c */ /* 0x000fda000bf05300 */
[----:B------:R-:W-:Y:S05]  /*1170*/  @!P0 BRA `(.L_x_16) ;  /* 0x00000000000c8947 */ /* 0x000fea0003800000 */
[----:B0-----:R-:W1:Y:S02]  /*1180*/  LDC.64 R4, c[0x0][0x590] ;  /* 0x00016400ff047b82 */ /* 0x001e640000000a00 */
[----:B-1----:R1:W5:Y:S01]  /*1190*/  LDG.E R91, desc[UR36][R4.64] ;  /* 0x00000024045b7981 */ /* 0x002362000c1e1900 */
[----:B------:R-:W-:Y:S05]  /*11a0*/  BRA `(.L_x_15) ;  /* 0x0000000000087947 */ /* 0x000fea0003800000 */
.L_x_16:
[----:B------:R-:W-:Y:S02]  /*11b0*/  ULDC UR4, c[0x0][0x584] ;  /* 0x0001610000047ab9 */ /* 0x000fe40000000800 */
[----:B-1----:R-:W-:-:S07]  /*11c0*/  IMAD.U32 R91, RZ, RZ, UR4 ;  /* 0x00000004ff5b7e24 */ /* 0x002fce000f8e00ff */
.L_x_15:
[----:B------:R-:W-:-:S13]  /*11d0*/  LOP3.LUT P0, RZ, R0, 0xff, RZ, 0xc0, !PT ;  /* 0x000000ff00ff7812 */ /* 0x000fda000780c0ff */
[----:B------:R-:W-:Y:S05]  /*11e0*/  @!P0 EXIT ;  /* 0x000000000000894d */ /* 0x000fea0003800000 */
[----:B------:R-:W2:Y:S01]  /*11f0*/  LDC R96, c[0x0][0x658] ;  /* 0x00019600ff607b82 */ /* 0x000ea20000000800 */
[----:B------:R-:W-:Y:S01]  /*1200*/  ULDC.64 UR6, c[0x0][0x288] ;  /* 0x0000a20000067ab9 */ /* 0x000fe20000000a00 */
[----:B------:R-:W-:Y:S01]  /*1210*/  LOP3.LUT R6, R6, 0x1, RZ, 0xc0, !PT ;  /* 0x0000000106067812 */ /* 0x000fe200078ec0ff */
[----:B------:R-:W-:Y:S01]  /*1220*/  UIADD3 UR4, UR7, 0x3f, URZ ;  /* 0x0000003f07047890 */ /* 0x000fe2000fffe03f */
[----:B------:R-:W-:Y:S01]  /*1230*/  SHF.R.U32.HI R0, RZ, 0x2, R98 ;  /* 0x00000002ff007819 */ /* 0x000fe20000011662 */
[----:B01----:R-:W-:Y:S01]  /*1240*/  IMAD.MOV.U32 R5, RZ, RZ, -0x1 ;  /* 0xffffffffff057424 */ /* 0x003fe200078e00ff */
[----:B------:R-:W-:Y:S01]  /*1250*/  SHF.R.U32.HI R11, RZ, 0x1, R11 ;  /* 0x00000001ff0b7819 */ /* 0x000fe2000001160b */
[----:B------:R-:W-:Y:S01]  /*1260*/  USHF.R.S32.HI UR5, URZ, 0x1f, UR4 ;  /* 0x0000001f3f057899 */ /* 0x000fe20008011404 */
[----:B------:R-:W0:Y:S01]  /*1270*/  LDC.64 R92, c[0x0][0x5c8] ;  /* 0x00017200ff5c7b82 */ /* 0x000e220000000a00 */
[----:B------:R-:W-:Y:S01]  /*1280*/  IMAD.SHL.U32 R3, R6, 0x40, RZ ;  /* 0x0000004006037824 */ /* 0x000fe200078e00ff */
[----:B------:R-:W-:Y:S01]  /*1290*/  LOP3.LUT R0, R0, 0x7, RZ, 0xc0, !PT ;  /* 0x0000000700007812 */ /* 0x000fe200078ec0ff */
[----:B------:R-:W-:Y:S01]  /*12a0*/  ULEA.HI UR5, UR5, UR4, URZ, 0x6 ;  /* 0x0000000405057291 */ /* 0x000fe2000f8f303f */
[----:B------:R-:W-:Y:S01]  /*12b0*/  LOP3.LUT R11, R11, 0x30, RZ, 0xc0, !PT ;  /* 0x000000300b0b7812 */ /* 0x000fe200078ec0ff */
[----:B------:R-:W-:Y:S01]  /*12c0*/  IMAD.MOV.U32 R7, RZ, RZ, 0x1 ;  /* 0x00000001ff077424 */ /* 0x000fe200078e00ff */
[--C-:B------:R-:W-:Y:S01]  /*12d0*/  LOP3.LUT R88, R3, 0x40, R0.reuse, 0xe2, !PT ;  /* 0x0000004003587812 */ /* 0x100fe200078ee200 */
[----:B------:R-:W-:Y:S01]  /*12e0*/  USHF.R.S32.HI UR43, URZ, 0x6, UR5 ;  /* 0x000000063f2b7899 */ /* 0x000fe20008011405 */
[----:B------:R-:W1:Y:S01]  /*12f0*/  LDC R100, c[0x0][0x600] ;  /* 0x00018000ff647b82 */ /* 0x000e620000000800 */
[-C--:B------:R-:W-:Y:S01]  /*1300*/  IADD3 R3, RZ, -R11.reuse, -R0 ;  /* 0x8000000bff037210 */ /* 0x080fe20007ffe800 */
[----:B------:R-:W-:Y:S01]  /*1310*/  IMAD.U32 R4, RZ, RZ, UR6 ;  /* 0x00000006ff047e24 */ /* 0x000fe2000f8e00ff */
[C---:B------:R-:W-:Y:S01]  /*1320*/  LOP3.LUT R97, R98.reuse, 0x3, RZ, 0xc0, !PT ;  /* 0x0000000362617812 */ /* 0x040fe200078ec0ff */
[----:B------:R-:W-:Y:S01]  /*1330*/  UISETP.LT.AND UP0, UPT, UR43, 0x1, UPT ;  /* 0x000000012b00788c */ /* 0x000fe2000bf01270 */
[----:B------:R-:W-:Y:S01]  /*1340*/  LOP3.LUT R99, R98, 0x80, RZ, 0xc0, !PT ;  /* 0x0000008062637812 */ /* 0x000fe200078ec0ff */
[----:B------:R-:W-:Y:S01]  /*1350*/  IMAD R3, R6, -0x40, R3 ;  /* 0xffffffc006037824 */ /* 0x000fe200078e0203 */
[----:B------:R-:W-:Y:S01]  /*1360*/  ULDC UR4, c[0x0][0x284] ;  /* 0x0000a10000047ab9 */ /* 0x000fe20000000800 */
[-C--:B--2---:R-:W-:Y:S01]  /*1370*/  SHF.L.U32 R5, R5, R96.reuse, RZ ;  /* 0x0000006005057219 */ /* 0x084fe200000006ff */
[----:B------:R-:W-:Y:S01]  /*1380*/  USEL UR44, UR43, 0x1, UP0 ;  /* 0x000000012b2c7887 */ /* 0x000fe20008000000 */
[----:B------:R-:W-:Y:S01]  /*1390*/  IMAD R97, R97, -0x2, R4 ;  /* 0xfffffffe61617824 */ /* 0x000fe200078e0204 */
[----:B------:R-:W-:Y:S01]  /*13a0*/  LOP3.LUT R88, R88, R11, RZ, 0xfc, !PT ;  /* 0x0000000b58587212 */ /* 0x000fe200078efcff */
[----:B------:R-:W-:Y:S01]  /*13b0*/  IMAD.SHL.U32 R98, R98, 0x2, RZ ;  /* 0x0000000262627824 */ /* 0x000fe200078e00ff */
[----:B------:R-:W-:Y:S01]  /*13c0*/  SHF.L.U32 R96, R7, R96, RZ ;  /* 0x0000006007607219 */ /* 0x000fe200000006ff */
[----:B------:R-:W-:Y:S01]  /*13d0*/  VIADD R102, R3, UR4 ;  /* 0x0000000403667c36 */ /* 0x000fe20008000000 */
[----:B------:R-:W-:Y:S01]  /*13e0*/  LOP3.LUT R118, R18, 0x1, RZ, 0xfc, !PT ;  /* 0x0000000112767812 */ /* 0x000fe200078efcff */
[----:B------:R-:W-:Y:S01]  /*13f0*/  IMAD.MOV.U32 R89, RZ, RZ, RZ ;  /* 0x000000ffff597224 */ /* 0x000fe200078e00ff */
[C-C-:B0-----:R-:W-:Y:S01]  /*1400*/  SHF.L.U64.HI R94, R92.reuse, 0x7, R93.reuse ;  /* 0x000000075c5e7819 */ /* 0x141fe2000001025d */
[----:B------:R-:W-:Y:S01]  /*1410*/  UIADD3 UR44, UR43, -UR44, URZ ;  /* 0x8000002c2b2c7290 */ /* 0x000fe2000fffe03f */
[C---:B------:R-:W-:Y:S01]  /*1420*/  SHF.L.U64.HI R95, R92.reuse, 0x3, R93 ;  /* 0x000000035c5f7819 */ /* 0x040fe2000001025d */
[----:B------:R-:W-:Y:S01]  /*1430*/  UMOV UR40, URZ ;  /* 0x0000003f00287c82 */ /* 0x000fe20008000000 */
[C---:B------:R-:W-:Y:S01]  /*1440*/  SHF.L.U32 R93, R92.reuse, 0x7, RZ ;  /* 0x000000075c5d7819 */ /* 0x040fe200000006ff */
[----:B------:R-:W-:Y:S01]  /*1450*/  IMAD.SHL.U32 R92, R92, 0x8, RZ ;  /* 0x000000085c5c7824 */ /* 0x000fe200078e00ff */
[----:B------:R-:W-:Y:S01]  /*1460*/  SHF.R.U32.HI R99, RZ, 0x7, R99 ;  /* 0x00000007ff637819 */ /* 0x000fe20000011663 */
[----:B-1----:R-:W-:Y:S01]  /*1470*/  VIADD R100, R100, 0xffffffff ;  /* 0xffffffff64647836 */ /* 0x002fe20000000000 */
[----:B------:R-:W-:Y:S01]  /*1480*/  LOP3.LUT R101, RZ, R5, RZ, 0x33, !PT ;  /* 0x00000005ff657212 */ /* 0x000fe200078e33ff */
[----:B------:R-:W-:-:S06]  /*1490*/  UMOV UR42, URZ ;  /* 0x0000003f002a7c82 */ /* 0x000fcc0008000000 */
.L_x_160:
[----:B0-----:R-:W0:Y:S01]  /*14a0*/  SHFL.IDX PT, R0, R99, RZ, 0x1f ;  /* 0x00001fff63007589 */ /* 0x001e2200000e0000 */
[----:B-1----:R-:W1:Y:S01]  /*14b0*/  S2UR UR7, SR_CgaCtaId ;  /* 0x00000000000779c3 */ /* 0x002e620000008800 */
[----:B------:R-:W-:Y:S01]  /*14c0*/  UMOV UR6, 0x400 ;  /* 0x0000040000067882 */ /* 0x000fe20000000000 */
[----:B0-----:R-:W-:Y:S01]  /*14d0*/  R2UR UR4, R0 ;  /* 0x00000000000472ca */ /* 0x001fe200000e0000 */
[----:B-1----:R-:W-:-:S12]  /*14e0*/  ULEA UR6, UR7, UR6, 0x18 ;  /* 0x0000000607067291 */ /* 0x002fd8000f8ec03f */
[----:B------:R-:W-:-:S04]  /*14f0*/  ULEA.HI UR5, UR4, UR4, URZ, 0x1 ;  /* 0x0000000404057291 */ /* 0x000fc8000f8f083f */
[----:B------:R-:W-:-:S04]  /*1500*/  ULOP3.LUT UR5, UR5, 0x7fffe, URZ, 0xc0, !UPT ;  /* 0x0007fffe05057892 */ /* 0x000fc8000f8ec03f */
[----:B------:R-:W-:-:S03]  /*1510*/  UIADD3 UR5, UR4, -UR5, URZ ;  /* 0x8000000504057290 */ /* 0x000fc6000fffe03f */
[----:B------:R-:W-:Y:S01]  /*1520*/  ULDC UR4, c[0x0][0x28c] ;  /* 0x0000a30000047ab9 */ /* 0x000fe20000000800 */
[----:B------:R-:W-:Y:S01]  /*1530*/  ULEA UR5, UR5, UR6, 0xd ;  /* 0x0000000605057291 */ /* 0x000fe2000f8e683f */
[----:B------:R-:W-:-:S03]  /*1540*/  ISETP.LT.AND P0, PT, RZ, UR4, PT ;  /* 0x00000004ff007c0c */ /* 0x000fc6000bf01270 */
[----:B------:R-:W-:-:S04]  /*1550*/  UIADD3 UR5, UR5, 0x100, URZ ;  /* 0x0000010005057890 */ /* 0x000fc8000fffe03f */
[----:B------:R-:W-:-:S04]  /*1560*/  USHF.R.U32.HI UR5, URZ, 0x4, UR5 ;  /* 0x000000043f057899 */ /* 0x000fc80008011605 */
[----:B------:R-:W-:-:S04]  /*1570*/  ULOP3.LUT UR5, UR5, 0x3fff, URZ, 0xc0, !UPT ;  /* 0x00003fff05057892 */ /* 0x000fc8000f8ec03f */
[----:B------:R-:W-:Y:S01]  /*1580*/  ULOP3.LUT UR45, UR5, 0x10000, URZ, 0xfc, !UPT ;  /* 0x00010000052d7892 */ /* 0x000fe2000f8efc3f */
[----:B--234-:R-:W-:Y:S11]  /*1590*/  @P0 BRA `(.L_x_17) ;  /* 0x0000000000400947 */ /* 0x01cff60003800000 */
[----:B------:R-:W-:Y:S01]  /*15a0*/  MOV R0, 0x0 ;  /* 0x0000000000007802 */ /* 0x000fe20000000f00 */
[----:B------:R-:W-:Y:S01]  /*15b0*/  ULDC.64 UR4, c[0x4][0x68] ;  /* 0x01001a0000047ab9 */ /* 0x000fe20000000a00 */
[----:B------:R-:W-:Y:S01]  /*15c0*/  ULDC.64 UR6, c[0x4][0x8] ;  /* 0x0100020000067ab9 */ /* 0x000fe20000000a00 */
[----:B------:R-:W-:Y:S01]  /*15d0*/  IMAD.U32 R4, RZ, RZ, UR4 ;  /* 0x00000004ff047e24 */ /* 0x000fe2000f8e00ff */
[----:B------:R0:W1:Y:S01]  /*15e0*/  LDC.64 R14, c[0x4][R0] ;  /* 0x01000000000e7b82 */ /* 0x0000620000000a00 */
[----:B------:R-:W-:Y:S01]  /*15f0*/  IMAD.U32 R5, RZ, RZ, UR5 ;  /* 0x00000005ff057e24 */ /* 0x000fe2000f8e00ff */
[----:B------:R-:W-:Y:S01]  /*1600*/  ULDC.64 UR4, c[0x4][0x70] ;  /* 0x01001c0000047ab9 */ /* 0x000fe20000000a00 */
[----:B------:R-:W-:Y:S01]  /*1610*/  IMAD.U32 R10, RZ, RZ, UR6 ;  /* 0x00000006ff0a7e24 */ /* 0x000fe2000f8e00ff */
[----:B------:R-:W-:Y:S01]  /*1620*/  MOV R7, UR5 ;  /* 0x0000000500077c02 */ /* 0x000fe20008000f00 */
[----:B------:R-:W-:Y:S02]  /*1630*/  IMAD.U32 R6, RZ, RZ, UR4 ;  /* 0x00000004ff067e24 */ /* 0x000fe4000f8e00ff */
[----:B------:R-:W-:-:S02]  /*1640*/  IMAD.U32 R11, RZ, RZ, UR7 ;  /* 0x00000007ff0b7e24 */ /* 0x000fc4000f8e00ff */
[----:B------:R-:W-:Y:S02]  /*1650*/  IMAD.MOV.U32 R8, RZ, RZ, 0x1e1 ;  /* 0x000001e1ff087424 */ /* 0x000fe400078e00ff */
[----:B------:R-:W-:Y:S02]  /*1660*/  IMAD.MOV.U32 R12, RZ, RZ, 0x1 ;  /* 0x00000001ff0c7424 */ /* 0x000fe400078e00ff */
[----:B0-----:R-:W-:-:S07]  /*1670*/  IMAD.MOV.U32 R13, RZ, RZ, RZ ;  /* 0x000000ffff0d7224 */ /* 0x001fce00078e00ff */
[----:B------:R-:W-:-:S07]  /*1680*/  LEPC R20, `(.L_x_17) ;  /* 0x000000001014794e */ /* 0x000fce0000000000 */
[----:B-1---5:R-:W-:Y:S05]  /*1690*/  CALL.ABS.NOINC R14 ;  /* 0x000000000e007343 */ /* 0x022fea0003c00000 */
.L_x_17:
[----:B------:R-:W-:-:S13]  /*16a0*/  ISETP.NE.AND P0, PT, R118, 0x3, PT ;  /* 0x000000037600780c */ /* 0x000fda0003f05270 */
[----:B------:R-:W-:Y:S05]  /*16b0*/  @!P0 BRA `(.L_x_18) ;  /* 0x0000000000048947 */ /* 0x000fea0003800000 */
[----:B------:R-:W-:Y:S01]  /*16c0*/  BPT.TRAP 0x1 ;  /* 0x000000040000795c */ /* 0x000fe20000300000 */
.L_x_18:
[----:B------:R-:W0:Y:S01]  /*16d0*/  S2UR UR5, SR_CgaCtaId ;  /* 0x00000000000579c3 */ /* 0x000e220000008800 */
[----:B------:R-:W-:Y:S01]  /*16e0*/  UMOV UR4, 0x400 ;  /* 0x0000040000047882 */ /* 0x000fe20000000000 */
[----:B------:R-:W-:Y:S02]  /*16f0*/  IMAD.U32 R3, RZ, RZ, UR42 ;  /* 0x0000002aff037e24 */ /* 0x000fe4000f8e00ff */
[----:B------:R-:W-:-:S05]  /*1700*/  IMAD.U32 R0, RZ, RZ, UR40 ;  /* 0x00000028ff007e24 */ /* 0x000fca000f8e00ff */
[----:B------:R-:W-:Y:S01]  /*1710*/  SHF.L.U32 R0, R0, 0x1f, RZ ;  /* 0x0000001f00007819 */ /* 0x000fe200000006ff */
[----:B0-----:R-:W-:-:S06]  /*1720*/  ULEA UR4, UR5, UR4, 0x18 ;  /* 0x0000000405047291 */ /* 0x001fcc000f8ec03f */
[----:B------:R-:W-:-:S05]  /*1730*/  IMAD.U32 R6, RZ, RZ, UR4 ;  /* 0x00000004ff067e24 */ /* 0x000fca000f8e00ff */
[----:B------:R-:W-:-:S04]  /*1740*/  LEA R3, R3, R6, 0x3 ;  /* 0x0000000603037211 */ /* 0x000fc800078e18ff */
[----:B------:R0:W1:Y:S01]  /*1750*/  SYNCS.PHASECHK.TRANS64.TRYWAIT P1, [R3+URZ], R0 ;  /* 0x00000000030075a7 */ /* 0x000062000802017f */
[----:B------:R-:W-:Y:S05]  /*1760*/  @!P0 BRA `(.L_x_19) ;  /* 0x0000000000048947 */ /* 0x000fea0003800000 */
[----:B------:R-:W-:Y:S01]  /*1770*/  BPT.TRAP 0x1 ;  /* 0x000000040000795c */ /* 0x000fe20000300000 */
.L_x_19:
[----:B------:R-:W-:-:S05]  /*1780*/  IMAD.U32 R4, RZ, RZ, UR44 ;  /* 0x0000002cff047e24 */ /* 0x000fca000f8e00ff */
[----:B------:R-:W-:Y:S01]  /*1790*/  ISETP.GE.AND P2, PT, R4, 0x1, PT ;  /* 0x000000010400780c */ /* 0x000fe20003f46270 */
[----:B-1----:R-:W-:-:S12]  /*17a0*/  @P1 BRA `(.L_x_20) ;  /* 0x0000000000081947 */ /* 0x002fd80003800000 */
[----:B------:R-:W1:Y:S02]  /*17b0*/  SYNCS.PHASECHK.TRANS64.TRYWAIT P1, [R3+URZ], R0 ;  /* 0x00000000030075a7 */ /* 0x000e64000802017f */
[----:B-1----:R-:W-:Y:S05]  /*17c0*/  @!P1 BRA `(.L_x_21) ;  /* 0x0000006c00749947 */ /* 0x002fea0003800000 */
.L_x_20:
[----:B------:R-:W-:Y:S05]  /*17d0*/  WARPSYNC.ALL ;  /* 0x0000000000007948 */ /* 0x000fea0003800000 */
[----:B------:R-:W-:Y:S01]  /*17e0*/  R2UR UR4, R6 ;  /* 0x00000000060472ca */ /* 0x000fe200000e0000 */
[----:B------:R-:W-:Y:S01]  /*17f0*/  ULEA UR8, UR42, UR45, 0xc ;  /* 0x0000002d2a087291 */ /* 0x000fe2000f8e603f */
[----:B------:R-:W-:Y:S01]  /*1800*/  WARPGROUP.ARRIVE ;  /* 0x00000000000079c5 */ /* 0x000fe20000000000 */
[----:B------:R-:W-:Y:S01]  /*1810*/  UMOV UR9, 0x40000040 ;  /* 0x4000004000097882 */ /* 0x000fe20000000000 */
[----:B------:R-:W-:Y:S01]  /*1820*/  UMOV UR11, 0x40000040 ;  /* 0x40000040000b7882 */ /* 0x000fe20000000000 */
[----:B------:R-:W-:Y:S01]  /*1830*/  UIADD3 UR12, UR8, 0x400, URZ ;  /* 0x00000400080c7890 */ /* 0x000fe2000fffe03f */
[----:B------:R-:W-:Y:S01]  /*1840*/  UMOV UR15, UR11 ;  /* 0x0000000b000f7c82 */ /* 0x000fe20008000000 */
[----:B------:R-:W-:Y:S01]  /*1850*/  UMOV UR13, 0x40000040 ;  /* 0x40000040000d7882 */ /* 0x000fe20000000000 */
[----:B------:R-:W-:-:S05]  /*1860*/  UIADD3 UR5, UR8, 0x402, URZ ;  /* 0x0000040208057890 */ /* 0x000fca000fffe03f */
[----:B------:R-:W-:-:S04]  /*1870*/  UIADD3 UR4, UR4, 0x20100, URZ ;  /* 0x0002010004047890 */ /* 0x000fc8000fffe03f */
[----:B------:R-:W-:-:S04]  /*1880*/  USHF.R.U32.HI UR4, URZ, 0x4, UR4 ;  /* 0x000000043f047899 */ /* 0x000fc80008011604 */
[----:B------:R-:W-:-:S04]  /*1890*/  ULOP3.LUT UR4, UR4, 0x3fff, URZ, 0xc0, !UPT ;  /* 0x00003fff04047892 */ /* 0x000fc8000f8ec03f */
[----:B------:R-:W-:-:S04]  /*18a0*/  ULOP3.LUT UR4, UR4, 0x10000, URZ, 0xfc, !UPT ;  /* 0x0001000004047892 */ /* 0x000fc8000f8efc3f */
[----:B------:R-:W-:-:S07]  /*18b0*/  ULEA UR6, UR42, UR4, 0xa ;  /* 0x000000042a067291 */ /* 0x000fce000f8e503f */
[----:B------:R-:W-:Y:S02]  /*18c0*/  UMOV UR10, UR6 ;  /* 0x00000006000a7c82 */ /* 0x000fe40008000000 */
[----:B------:R-:W-:Y:S01]  /*18d0*/  HGMMA.64x64x8.F32.TF32 R56, gdesc[UR8], RZ, !UPT, gsb0 ;  /* 0x04e00000083879f0 */ /* 0x000fe2000c0028ff */
[----:B------:R-:W-:Y:S01]  /*18e0*/  UMOV UR14, UR10 ;  /* 0x0000000a000e7c82 */ /* 0x000fe20008000000 */
[----:B------:R-:W-:Y:S01]  /*18f0*/  UIADD3 UR10, UR6, 0x206, URZ ;  /* 0x00000206060a7890 */ /* 0x000fe2000fffe03f */
[----:B------:R-:W-:Y:S01]  /*1900*/  UMOV UR9, 0x40000040 ;  /* 0x4000004000097882 */ /* 0x000fe20000000000 */
[----:B------:R-:W-:Y:S01]  /*1910*/  UMOV UR11, 0x40000040 ;  /* 0x40000040000b7882 */ /* 0x000fe20000000000 */
[----:B------:R-:W-:Y:S02]  /*1920*/  WARPGROUP.DEPBAR.LE gsb0, 0x0 ;  /* 0x00008000000079c5 */ /* 0x000fe40000010000 */
[----:B------:R-:W-:-:S06]  /*1930*/  WARPGROUP.ARRIVE ;  /* 0x00000000000079c5 */ /* 0x000fcc0000000000 */
[----:B------:R-:W-:Y:S01]  /*1940*/  HGMMA.64x64x8.F32.TF32 R24, gdesc[UR12], RZ, !UPT, gsb0 ;  /* 0x04e000000c1879f0 */ /* 0x000fe2000c0028ff */
[----:B------:R-:W-:Y:S02]  /*1950*/  UIADD3 UR12, UR8, 0x2, URZ ;  /* 0x00000002080c7890 */ /* 0x000fe4000fffe03f */
[----:B------:R-:W-:Y:S01]  /*1960*/  UIADD3 UR14, UR6, 0x2, URZ ;  /* 0x00000002060e7890 */ /* 0x000fe2000fffe03f */
[----:B------:R-:W-:Y:S01]  /*1970*/  UMOV UR13, 0x40000040 ;  /* 0x40000040000d7882 */ /* 0x000fe20000000000 */
[----:B------:R-:W-:Y:S01]  /*1980*/  UMOV UR15, 0x40000040 ;  /* 0x40000040000f7882 */ /* 0x000fe20000000000 */
[----:B------:R-:W-:Y:S02]  /*1990*/  WARPGROUP.DEPBAR.LE gsb0, 0x0 ;  /* 0x00008000000079c5 */ /* 0x000fe40000010000 */
[----:B------:R-:W-:-:S06]  /*19a0*/  WARPGROUP.ARRIVE ;  /* 0x00000000000079c5 */ /* 0x000fcc0000000000 */
[----:B------:R-:W-:Y:S01]  /*19b0*/  HGMMA.64x64x8.F32.TF32 R56, gdesc[UR12], R56, gsb0 ;  /* 0x04e000000c3879f0 */ /* 0x000fe20008002838 */
[----:B------:R-:W-:Y:S01]  /*19c0*/  UMOV UR12, UR5 ;  /* 0x00000005000c7c82 */ /* 0x000fe20008000000 */
[----:B------:R-:W-:Y:S01]  /*19d0*/  UMOV UR13, 0x40000040 ;  /* 0x40000040000d7882 */ /* 0x000fe20000000000 */
[----:B------:R-:W-:Y:S01]  /*19e0*/  UIADD3 UR5, UR8, 0x404, URZ ;  /* 0x0000040408057890 */ /* 0x000fe2000fffe03f */
[----:B------:R-:W-:Y:S02]  /*19f0*/  WARPGROUP.DEPBAR.LE gsb0, 0x0 ;  /* 0x00008000000079c5 */ /* 0x000fe40000010000 */
[----:B------:R-:W-:-:S06]  /*1a00*/  WARPGROUP.ARRIVE ;  /* 0x00000000000079c5 */ /* 0x000fcc0000000000 */
[----:B------:R-:W-:Y:S01]  /*1a10*/  HGMMA.64x64x8.F32.TF32 R24, gdesc[UR12], R24, gsb0 ;  /* 0x04e000000c1879f0 */ /* 0x000fe20008002818 */
        /* <DEDUP_REMOVED lines=56> */
[----:B------:R-:W-:Y:S01]  /*1da0*/  UIADD3 UR6, UR8, 0xc06, URZ ;  /* 0x00000c0608067890 */ /* 0x000fe2000fffe03f */
[----:B------:R-:W-:Y:S02]  /*1db0*/  WARPGROUP.DEPBAR.LE gsb0, 0x0 ;  /* 0x00008000000079c5 */ /* 0x000fe40000010000 */
[----:B------:R-:W-:-:S06]  /*1dc0*/  WARPGROUP.ARRIVE ;  /* 0x00000000000079c5 */ /* 0x000fcc0000000000 */
[----:B------:R-:W-:Y:S01]  /*1dd0*/  HGMMA.64x64x8.F32.TF32 R56, gdesc[UR12], R56, gsb0 ;  /* 0x04e000000c3879f0 */ /* 0x000fe20008002838 */
[----:B------:R-:W-:Y:S01]  /*1de0*/  UMOV UR12, UR5 ;  /* 0x00000005000c7c82 */ /* 0x000fe20008000000 */
[----:B------:R-:W-:Y:S01]  /*1df0*/  UMOV UR13, 0x40000040 ;  /* 0x40000040000d7882 */ /* 0x000fe20000000000 */
[----:B------:R-:W-:-:S07]  /*1e00*/  UIADD3 UR5, UR8, 0x806, URZ ;  /* 0x0000080608057890 */ /* 0x000fce000fffe03f */
[----:B------:R-:W-:Y:S01]  /*1e10*/  UMOV UR8, UR5 ;  /* 0x0000000500087c82 */ /* 0x000fe20008000000 */
[----:B------:R-:W-:Y:S02]  /*1e20*/  WARPGROUP.DEPBAR.LE gsb0, 0x0 ;  /* 0x00008000000079c5 */ /* 0x000fe40000010000 */
[----:B------:R-:W-:-:S06]  /*1e30*/  WARPGROUP.ARRIVE ;  /* 0x00000000000079c5 */ /* 0x000fcc0000000000 */
[----:B------:R-:W-:Y:S03]  /*1e40*/  HGMMA.64x64x8.F32.TF32 R24, gdesc[UR12], R24, gsb0 ;  /* 0x04e000000c1879f0 */ /* 0x000fe60008002818 */
[----:B------:R-:W-:Y:S02]  /*1e50*/  WARPGROUP.DEPBAR.LE gsb0, 0x0 ;  /* 0x00008000000079c5 */ /* 0x000fe40000010000 */
[----:B------:R-:W-:-:S06]  /*1e60*/  WARPGROUP.ARRIVE ;  /* 0x00000000000079c5 */ /* 0x000fcc0000000000 */
[----:B------:R-:W-:Y:S01]  /*1e70*/  HGMMA.64x64x8.F32.TF32 R56, gdesc[UR8], R56, gsb0 ;  /* 0x04e00000083879f0 */ /* 0x000fe20008002838 */
[----:B------:R-:W-:Y:S01]  /*1e80*/  UMOV UR8, UR6 ;  /* 0x0000000600087c82 */ /* 0x000fe20008000000 */
[----:B------:R-:W-:Y:S01]  /*1e90*/  UMOV UR9, 0x40000040 ;  /* 0x4000004000097882 */ /* 0x000fe20000000000 */
[----:B------:R-:W-:Y:S02]  /*1ea0*/  WARPGROUP.DEPBAR.LE gsb0, 0x0 ;  /* 0x00008000000079c5 */ /* 0x000fe40000010000 */
[----:B------:R-:W-:-:S06]  /*1eb0*/  WARPGROUP.ARRIVE ;  /* 0x00000000000079c5 */ /* 0x000fcc0000000000 */
[----:B------:R-:W-:Y:S03]  /*1ec0*/  HGMMA.64x64x8.F32.TF32 R24, gdesc[UR8], R24, gsb0 ;  /* 0x04e00000081879f0 */ /* 0x000fe60008002818 */
[----:B------:R-:W-:Y:S02]  /*1ed0*/  WARPGROUP.DEPBAR.LE gsb0, 0x0 ;  /* 0x00008000000079c5 */ /* 0x000fe40000010000 */
[----:B------:R-:W-:Y:S05]  /*1ee0*/  @!P2 BRA `(.L_x_22) ;  /* 0x000000080058a947 */ /* 0x000fea0003800000 */
[----:B------:R-:W-:Y:S01]  /*1ef0*/  UIADD3 UR5, UR42, 0x1, URZ ;  /* 0x000000012a057890 */ /* 0x000fe2000fffe03f */
[----:B01----:R-:W-:Y:S02]  /*1f00*/  IMAD.U32 R0, RZ, RZ, UR44 ;  /* 0x0000002cff007e24 */ /* 0x003fe4000f8e00ff */
[----:B------:R-:W-:Y:S01]  /*1f10*/  IMAD.U32 R3, RZ, RZ, UR42 ;  /* 0x0000002aff037e24 */ /* 0x000fe2000f8e00ff */
[----:B------:R-:W-:-:S04]  /*1f20*/  UISETP.NE.AND UP0, UPT, UR5, 0x2, UPT ;  /* 0x000000020500788c */ /* 0x000fc8000bf05270 */
[----:B------:R-:W-:Y:S02]  /*1f30*/  USEL UR6, URZ, 0x1, UP0 ;  /* 0x000000013f067887 */ /* 0x000fe40008000000 */
[----:B------:R-:W-:Y:S02]  /*1f40*/  USEL UR5, UR5, URZ, UP0 ;  /* 0x0000003f05057287 */ /* 0x000fe40008000000 */
[----:B------:R-:W-:-:S06]  /*1f50*/  ULOP3.LUT UR6, UR40, UR6, URZ, 0x3c, !UPT ;  /* 0x0000000628067292 */ /* 0x000fcc000f8e3c3f */
[----:B------:R-:W-:-:S07]  /*1f60*/  IMAD.U32 R7, RZ, RZ, UR6 ;  /* 0x00000006ff077e24 */ /* 0x000fce000f8e00ff */
.L_x_29:
[----:B------:R-:W-:Y:S05]  /*1f70*/  @!P0 BRA `(.L_x_23) ;  /* 0x0000000000048947 */ /* 0x000fea0003800000 */
[----:B------:R-:W-:Y:S01]  /*1f80*/  BPT.TRAP 0x1 ;  /* 0x000000040000795c */ /* 0x000fe20000300000 */
.L_x_23:
[----:B------:R-:W0:Y:S01]  /*1f90*/  S2UR UR7, SR_CgaCtaId ;  /* 0x00000000000779c3 */ /* 0x000e220000008800 */
[----:B------:R-:W-:Y:S01]  /*1fa0*/  UMOV UR6, 0x400 ;  /* 0x0000040000067882 */ /* 0x000fe20000000000 */
[----:B------:R-:W-:Y:S01]  /*1fb0*/  IMAD.U32 R5, RZ, RZ, UR5 ;  /* 0x00000005ff057e24 */ /* 0x000fe2000f8e00ff */
[----:B------:R-:W-:Y:S01]  /*1fc0*/  SHF.L.U32 R4, R7, 0x1f, RZ ;  /* 0x0000001f07047819 */ /* 0x000fe200000006ff */
[----:B0-----:R-:W-:-:S06]  /*1fd0*/  ULEA UR6, UR7, UR6, 0x18 ;  /* 0x0000000607067291 */ /* 0x001fcc000f8ec03f */
[----:B------:R-:W-:-:S04]  /*1fe0*/  IMAD.U32 R6, RZ, RZ, UR6 ;  /* 0x00000006ff067e24 */ /* 0x000fc8000f8e00ff */
[----:B------:R-:W-:-:S04]  /*1ff0*/  IMAD R5, R5, 0x8, R6 ;  /* 0x0000000805057824 */ /* 0x000fc800078e0206 */
[----:B------:R0:W1:Y:S01]  /*2000*/  SYNCS.PHASECHK.TRANS64.TRYWAIT P1, [R5+URZ], R4 ;  /* 0x00000004050075a7 */ /* 0x000062000802017f */
[----:B------:R-:W-:Y:S05]  /*2010*/  @!P0 BRA `(.L_x_24) ;  /* 0x0000000000048947 */ /* 0x000fea0003800000 */
[----:B------:R-:W-:Y:S01]  /*2020*/  BPT.TRAP 0x1 ;  /* 0x000000040000795c */ /* 0x000fe20000300000 */
.L_x_24:
[----:B-1----:R-:W-:Y:S05]  /*2030*/  @P1 BRA `(.L_x_25) ;  /* 0x0000000000081947 */ /* 0x002fea0003800000 */
[----:B------:R-:W1:Y:S02]  /*2040*/  SYNCS.PHASECHK.TRANS64.TRYWAIT P1, [R5+URZ], R4 ;  /* 0x00000004050075a7 */ /* 0x000e64000802017f */
[----:B-1----:R-:W-:Y:S05]  /*2050*/  @!P1 BRA `(.L_x_26) ;  /* 0x0000006400649947 */ /* 0x002fea0003800000 */
.L_x_25:
[----:B------:R-:W-:Y:S01]  /*2060*/  ULEA UR8, UR5, UR4, 0xa ;  /* 0x0000000405087291 */ /* 0x000fe2000f8e503f */
[----:B------:R-:W-:Y:S01]  /*2070*/  WARPGROUP.ARRIVE ;  /* 0x00000000000079c5 */ /* 0x000fe20000000000 */
[----:B------:R-:W-:Y:S01]  /*2080*/  ULEA UR6, UR5, UR45, 0xc ;  /* 0x0000002d05067291 */ /* 0x000fe2000f8e603f */
[----:B------:R-:W-:Y:S01]  /*2090*/  UMOV UR15, 0x40000040 ;  /* 0x40000040000f7882 */ /* 0x000fe20000000000 */
[----:B------:R-:W-:Y:S02]  /*20a0*/  UMOV UR13, 0x40000040 ;  /* 0x40000040000d7882 */ /* 0x000fe40000000000 */
[----:B------:R-:W-:Y:S01]  /*20b0*/  UIADD3 UR7, UR6, 0x400, URZ ;  /* 0x0000040006077890 */ /* 0x000fe2000fffe03f */
[----:B------:R-:W-:Y:S02]  /*20c0*/  UMOV UR14, UR8 ;  /* 0x00000008000e7c82 */ /* 0x000fe40008000000 */
[----:B------:R-:W-:Y:S01]  /*20d0*/  UMOV UR12, UR6 ;  /* 0x00000006000c7c82 */ /* 0x000fe20008000000 */
[----:B------:R-:W-:Y:S01]  /*20e0*/  UIADD3 UR10, UR8, 0x206, URZ ;  /* 0x00000206080a7890 */ /* 0x000fe2000fffe03f */
[----:B------:R-:W-:Y:S01]  /*20f0*/  HGMMA.64x64x8.F32.TF32 R56, gdesc[UR12], R56, gsb0 ;  /* 0x04e000000c3879f0 */ /* 0x000fe20008002838 */
[----:B------:R-:W-:Y:S01]  /*2100*/  UMOV UR13, 0x40000040 ;  /* 0x40000040000d7882 */ /* 0x000fe20000000000 */
[----:B------:R-:W-:Y:S01]  /*2110*/  UMOV UR12, UR7 ;  /* 0x00000007000c7c82 */ /* 0x000fe20008000000 */
[----:B------:R-:W-:Y:S01]  /*2120*/  UIADD3 UR7, UR6, 0x402, URZ ;  /* 0x0000040206077890 */ /* 0x000fe2000fffe03f */
[----:B------:R-:W-:Y:S01]  /*2130*/  UMOV UR11, 0x40000040 ;  /* 0x40000040000b7882 */ /* 0x000fe20000000000 */
[----:B------:R-:W-:Y:S01]  /*2140*/  UMOV UR9, 0x40000040 ;  /* 0x4000004000097882 */ /* 0x000fe20000000000 */
[----:B------:R-:W-:-:S02]  /*2150*/  WARPGROUP.DEPBAR.LE gsb0, 0x0 ;  /* 0x00008000000079c5 */ /* 0x000fc40000010000 */
        /* <DEDUP_REMOVED lines=71> */
[----:B------:R-:W-:Y:S02]  /*25d0*/  UIADD3 UR8, UR6, 0x806, URZ ;  /* 0x0000080606087890 */ /* 0x000fe4000fffe03f */
[----:B------:R-:W-:Y:S01]  /*25e0*/  UIADD3 UR6, UR6, 0xc06, URZ ;  /* 0x00000c0606067890 */ /* 0x000fe2000fffe03f */
        /* <DEDUP_REMOVED lines=18> */
[----:B------:R-:W-:Y:S01]  /*2710*/  BPT.TRAP 0x1 ;  /* 0x000000040000795c */ /* 0x000fe20000300000 */
.L_x_27:
[----:B------:R-:W-:-:S13]  /*2720*/  ISETP.NE.AND P1, PT, R22, RZ, PT ;  /* 0x000000ff1600720c */ /* 0x000fda0003f25270 */
[----:B01----:R-:W-:-:S05]  /*2730*/  @P1 IMAD R4, R3, 0x8, R6 ;  /* 0x0000000803041824 */ /* 0x003fca00078e0206 */
[----:B------:R-:W-:-:S04]  /*2740*/  @P1 IADD3 R4, R4, 0x10, RZ ;  /* 0x0000001004041810 */ /* 0x000fc80007ffe0ff */
[----:B------:R-:W-:-:S04]  /*2750*/  @P1 PRMT R4, R19, 0x654, R4 ;  /* 0x0000065413041816 */ /* 0x000fc80000000004 */
[----:B------:R0:W-:Y:S01]  /*2760*/  @P1 SYNCS.ARRIVE.TRANS64.RED.A1T0 RZ, [R4+URZ], RZ ;  /* 0x000000ff04ff19a7 */ /* 0x0001e2000810043f */
[----:B------:R-:W-:-:S13]  /*2770*/  ISETP.GT.U32.AND P1, PT, R18, 0x1, PT ;  /* 0x000000011200780c */ /* 0x000fda0003f24070 */
[----:B0-----:R-:W-:Y:S05]  /*2780*/  @P1 BRA `(.L_x_28) ;  /* 0x0000000000041947 */ /* 0x001fea0003800000 */
[----:B------:R-:W-:Y:S01]  /*2790*/  BPT.TRAP 0x1 ;  /* 0x000000040000795c */ /* 0x000fe20000300000 */
.L_x_28:
[----:B------:R-:W-:Y:S01]  /*27a0*/  UIADD3 UR5, UR5, 0x1, URZ ;  /* 0x0000000105057890 */ /* 0x000fe2000fffe03f */
[C---:B------:R-:W-:Y:S01]  /*27b0*/  ISETP.GT.AND P2, PT, R0.reuse, 0x1, PT ;  /* 0x000000010000780c */ /* 0x040fe20003f44270 */
[----:B------:R-:W-:Y:S02]  /*27c0*/  VIADD R3, R3, 0x1 ;  /* 0x0000000103037836 */ /* 0x000fe40000000000 */
[----:B------:R-:W-:Y:S01]  /*27d0*/  UISETP.NE.AND UP0, UPT, UR5, 0x2, UPT ;  /* 0x000000020500788c */ /* 0x000fe2000bf05270 */
[----:B------:R-:W-:Y:S02]  /*27e0*/  VIADD R0, R0, 0xffffffff ;  /* 0xffffffff00007836 */ /* 0x000fe40000000000 */
[C---:B------:R-:W-:Y:S01]  /*27f0*/  ISETP.NE.AND P1, PT, R3.reuse, 0x2, PT ;  /* 0x000000020300780c */ /* 0x040fe20003f25270 */
[----:B------:R-:W-:Y:S02]  /*2800*/  USEL UR6, URZ, 0x1, UP0 ;  /* 0x000000013f067887 */ /* 0x000fe40008000000 */
[----:B------:R-:W-:Y:S01]  /*2810*/  USEL UR5, UR5, URZ, UP0 ;  /* 0x0000003f05057287 */ /* 0x000fe20008000000 */
[----:B------:R-:W-:-:S03]  /*2820*/  SEL R3, R3, RZ, P1 ;  /* 0x000000ff03037207 */ /* 0x000fc60000800000 */
[----:B------:R-:W-:Y:S01]  /*2830*/  LOP3.LUT R7, R7, UR6, RZ, 0x3c, !PT ;  /* 0x0000000607077c12 */ /* 0x000fe2000f8e3cff */
[----:B------:R-:W-:Y:S07]  /*2840*/  @P2 BRA `(.L_x_29) ;  /* 0xfffffff400c82947 */ /* 0x000fee000383ffff */
.L_x_22:
[----:B01----:R-:W0:Y:S02]  /*2850*/  LDC R0, c[0x0][0x28c] ;  /* 0x0000a300ff007b82 */ /* 0x003e240000000800 */
[----:B0-----:R-:W-:-:S13]  /*2860*/  ISETP.GE.AND P1, PT, R0, 0x1, PT ;  /* 0x000000010000780c */ /* 0x001fda0003f26270 */
[----:B------:R-:W-:Y:S05]  /*2870*/  @!P1 BRA `(.L_x_30) ;  /* 0x0000000000389947 */ /* 0x000fea0003800000 */
[----:B------:R-:W-:Y:S05]  /*2880*/  @!P0 BRA `(.L_x_31) ;  /* 0x0000000000048947 */ /* 0x000fea0003800000 */
[----:B------:R-:W-:Y:S01]  /*2890*/  BPT.TRAP 0x1 ;  /* 0x000000040000795c */ /* 0x000fe20000300000 */
.L_x_31:
[----:B------:R-:W-:-:S13]  /*28a0*/  ISETP.NE.AND P0, PT, R22, RZ, PT ;  /* 0x000000ff1600720c */ /* 0x000fda0003f05270 */
[----:B------:R-:W-:-:S05]  /*28b0*/  VOTEU.ANY UP0, P0 ;  /* 0x00000000003f7886 */ /* 0x000fca0000000100 */
[----:B------:R-:W-:-:S06]  /*28c0*/  @UP0 UIADD3 UR4, UR44, UR42, URZ ;  /* 0x0000002a2c040290 */ /* 0x000fcc000fffe03f */
[----:B------:R-:W-:-:S04]  /*28d0*/  IMAD.U32 R0, RZ, RZ, UR4 ;  /* 0x00000004ff007e24 */ /* 0x000fc8000f8e00ff */
[----:B------:R-:W-:-:S05]  /*28e0*/  @P0 IMAD.SHL.U32 R0, R0, 0x8, RZ ;  /* 0x0000000800000824 */ /* 0x000fca00078e00ff */
[----:B------:R-:W-:-:S04]  /*28f0*/  @P0 LOP3.LUT R0, R0, 0x8, RZ, 0xc0, !PT ;  /* 0x0000000800000812 */ /* 0x000fc800078ec0ff */
[----:B------:R-:W-:-:S04]  /*2900*/  @P0 IADD3 R0, R6, 0x10, R0 ;  /* 0x0000001006000810 */ /* 0x000fc80007ffe000 */
[----:B------:R-:W-:-:S04]  /*2910*/  @P0 PRMT R0, R19, 0x654, R0 ;  /* 0x0000065413000816 */ /* 0x000fc80000000000 */
[----:B------:R0:W-:Y:S01]  /*2920*/  @P0 SYNCS.ARRIVE.TRANS64.RED.A1T0 RZ, [R0+URZ], RZ ;  /* 0x000000ff00ff09a7 */ /* 0x0001e2000810043f */
[----:B------:R-:W-:-:S13]  /*2930*/  ISETP.GT.U32.AND P0, PT, R18, 0x1, PT ;  /* 0x000000011200780c */ /* 0x000fda0003f04070 */
[----:B0-----:R-:W-:Y:S05]  /*2940*/  @P0 BRA `(.L_x_30) ;  /* 0x0000000000040947 */ /* 0x001fea0003800000 */
[----:B------:R-:W-:Y:S01]  /*2950*/  BPT.TRAP 0x1 ;  /* 0x000000040000795c */ /* 0x000fe20000300000 */
.L_x_30:
[----:B------:R-:W-:Y:S01]  /*2960*/  IMAD.SHL.U32 R103, R103, 0x40, RZ ;  /* 0x0000004067677824 */ /* 0x000fe200078e00ff */
[----:B------:R-:W-:Y:S01]  /*2970*/  ULDC UR6, c[0x0][0x288] ;  /* 0x0000a20000067ab9 */ /* 0x000fe20000000800 */
[----:B------:R-:W-:Y:S01]  /*2980*/  SHF.R.S32.HI R105, RZ, 0x1f, R23 ;  /* 0x0000001fff697819 */ /* 0x000fe20000011417 */
[----:B------:R-:W-:Y:S01]  /*2990*/  IMAD.SHL.U32 R3, R115, 0x100, RZ ;  /* 0x0000010073037824 */ /* 0x000fe200078e00ff */
[----:B------:R-:W-:Y:S01]  /*29a0*/  ULDC.64 UR4, c[0x0][0x5d0] ;  /* 0x0001740000047ab9 */ /* 0x000fe20000000a00 */
[----:B------:R-:W-:Y:S01]  /*29b0*/  LOP3.LUT R10, R103, 0x6, R98, 0xf8, !PT ;  /* 0x00000006670a7812 */ /* 0x000fe200078ef862 */
[----:B------:R-:W-:Y:S01]  /*29c0*/  IMAD.WIDE R114, R115, 0x100, R88 ;  /* 0x0000010073727825 */ /* 0x000fe200078e0258 */
[----:B------:R-:W-:Y:S01]  /*29d0*/  ISETP.GE.AND P0, PT, R103, UR6, PT ;  /* 0x0000000667007c0c */ /* 0x000fe2000bf06270 */
[----:B------:R-:W-:Y:S01]  /*29e0*/  ULDC UR6, c[0x0][0x284] ;  /* 0x0000a10000067ab9 */ /* 0x000fe20000000800 */
[----:B------:R-:W-:Y:S01]  /*29f0*/  SHF.R.S32.HI R11, RZ, 0x1f, R10 ;  /* 0x0000001fff0b7819 */ /* 0x000fe2000001140a */
[----:B------:R-:W-:Y:S01]  /*2a00*/  IMAD R0, R105, UR4, RZ ;  /* 0x0000000469007c24 */ /* 0x000fe2000f8e02ff */
[----:B------:R-:W-:-:S03]  /*2a10*/  ISETP.GE.OR P0, PT, R3, UR6, P0 ;  /* 0x0000000603007c0c */ /* 0x000fc60008706670 */
[C---:B------:R-:W-:Y:S02]  /*2a20*/  IMAD R7, R23.reuse, UR5, R0 ;  /* 0x0000000517077c24 */ /* 0x040fe4000f8e0200 */
[----:B------:R-:W-:Y:S01]  /*2a30*/  IMAD.WIDE.U32 R4, R23, UR4, R10 ;  /* 0x0000000417047c25 */ /* 0x000fe2000f8e000a */
[----:B------:R-:W-:-:S03]  /*2a40*/  ULDC.64 UR4, c[0x0][0x5c8] ;  /* 0x0001720000047ab9 */ /* 0x000fc60000000a00 */
[----:B------:R-:W-:Y:S02]  /*2a50*/  IMAD R9, R115, UR4, RZ ;  /* 0x0000000473097c24 */ /* 0x000fe4000f8e02ff */
[----:B------:R-:W-:Y:S02]  /*2a60*/  IMAD.IADD R5, R5, 0x1, R7 ;  /* 0x0000000105057824 */ /* 0x000fe400078e0207 */
[C---:B------:R-:W-:Y:S02]  /*2a70*/  IMAD R9, R114.reuse, UR5, R9 ;  /* 0x0000000572097c24 */ /* 0x040fe4000f8e0209 */
[----:B------:R-:W-:-:S04]  /*2a80*/  IMAD.WIDE.U32 R20, R114, UR4, R4 ;  /* 0x0000000472147c25 */ /* 0x000fc8000f8e0004 */
[----:B------:R-:W-:Y:S01]  /*2a90*/  IMAD.MOV.U32 R0, RZ, RZ, -0x1 ;  /* 0xffffffffff007424 */ /* 0x000fe200078e00ff */
[----:B------:R-:W-:Y:S06]  /*2aa0*/  @P0 BRA `(.L_x_32) ;  /* 0x0000003c00800947 */ /* 0x000fec0003800000 */
[----:B-----5:R-:W-:Y:S01]  /*2ab0*/  FSETP.NEU.AND P1, PT, R91, RZ, PT ;  /* 0x000000ff5b00720b */ /* 0x020fe20003f2d000 */
[----:B------:R-:W-:Y:S01]  /*2ac0*/  IMAD.IADD R3, R102, 0x1, -R3 ;  /* 0x0000000166037824 */ /* 0x000fe200078e0a03 */
[----:B------:R-:W-:Y:S01]  /*2ad0*/  IADD3 R4, R97, -R103, RZ ;  /* 0x8000006761047210 */ /* 0x000fe20007ffe0ff */
[----:B------:R-:W-:Y:S01]  /*2ae0*/  BSSY B0, `(.L_x_32) ;  /* 0x00003dc000007945 */ /* 0x000fe20003800000 */
[----:B------:R-:W-:Y:S02]  /*2af0*/  IMAD.IADD R103, R21, 0x1, R9 ;  /* 0x0000000115677824 */ /* 0x000fe400078e0209 */
[----:B------:R-:W-:-:S04]  /*2b00*/  ISETP.GT.AND P6, PT, R4, RZ, PT ;  /* 0x000000ff0400720c */ /* 0x000fc80003fc4270 */
[----:B------:R-:W-:-:S03]  /*2b10*/  ISETP.GT.AND P0, PT, R3, RZ, P6 ;  /* 0x000000ff0300720c */ /* 0x000fc60003704270 */
[----:B------:R-:W-:Y:S10]  /*2b20*/  @!P1 BRA `(.L_x_33) ;  /* 0x0000002800e89947 */ /* 0x000ff40003800000 */
[----:B------:R-:W0:Y:S01]  /*2b30*/  LDC.64 R106, c[0x0][0x5b8] ;  /* 0x00016e00ff6a7b82 */ /* 0x000e220000000a00 */
[----:B------:R-:W-:-:S07]  /*2b40*/  ULDC.64 UR4, c[0x0][0x5c0] ;  /* 0x0001700000047ab9 */ /* 0x000fce0000000a00 */
[----:B------:R-:W1:Y:S08]  /*2b50*/  LDC.64 R14, c[0x0][0x5b0] ;  /* 0x00016c00ff0e7b82 */ /* 0x000e700000000a00 */
[----:B------:R-:W2:Y:S01]  /*2b60*/  LDC.64 R12, c[0x0][0x5a8] ;  /* 0x00016a00ff0c7b82 */ /* 0x000ea20000000a00 */
[-C--:B0-----:R-:W-:Y:S02]  /*2b70*/  IMAD R6, R105, R106.reuse, RZ ;  /* 0x0000006a69067224 */ /* 0x081fe400078e02ff */
[----:B------:R-:W-:-:S04]  /*2b80*/  IMAD.WIDE.U32 R110, R23, R106, R10 ;  /* 0x0000006a176e7225 */ /* 0x000fc800078e000a */
[----:B------:R-:W-:Y:S02]  /*2b90*/  IMAD R123, R23, R107, R6 ;  /* 0x0000006b177b7224 */ /* 0x000fe400078e0206 */
[-C--:B-1----:R-:W-:Y:S02]  /*2ba0*/  IMAD R5, R115, R14.reuse, RZ ;  /* 0x0000000e73057224 */ /* 0x082fe400078e02ff */
[----:B------:R-:W-:Y:S02]  /*2bb0*/  IMAD.IADD R109, R111, 0x1, R123 ;  /* 0x000000016f6d7824 */ /* 0x000fe400078e027b */
[----:B------:R-:W-:Y:S02]  /*2bc0*/  IMAD.MOV.U32 R108, RZ, RZ, R110 ;  /* 0x000000ffff6c7224 */ /* 0x000fe400078e006e */
[C---:B------:R-:W-:Y:S02]  /*2bd0*/  IMAD R21, R114.reuse, R15, R5 ;  /* 0x0000000f72157224 */ /* 0x040fe400078e0205 */
[----:B------:R-:W-:-:S04]  /*2be0*/  IMAD.WIDE.U32 R6, R114, R14, R108 ;  /* 0x0000000e72067225 */ /* 0x000fc800078e006c */
[----:B------:R-:W-:Y:S01]  /*2bf0*/  IMAD.IADD R5, R7, 0x1, R21 ;  /* 0x0000000107057824 */ /* 0x000fe200078e0215 */
[----:B--2---:R-:W-:-:S04]  /*2c00*/  LEA R8, P1, R6, R12, 0x2 ;  /* 0x0000000c06087211 */ /* 0x004fc800078210ff */
[----:B------:R-:W-:-:S05]  /*2c10*/  LEA.HI.X R9, R6, R13, R5, 0x2, P1 ;  /* 0x0000000d06097211 */ /* 0x000fca00008f1405 */
[----:B------:R0:W2:Y:S01]  /*2c20*/  @P0 LDG.E.LTC128B R120, desc[UR36][R8.64] ;  /* 0x0000002408780981 */ /* 0x0000a2000c1e1920 */
[----:B------:R-:W-:Y:S01]  /*2c30*/  IMAD.WIDE.U32 R6, R114, R14, R10 ;  /* 0x0000000e72067225 */ /* 0x000fe200078e000a */
[----:B------:R-:W-:Y:S01]  /*2c40*/  ISETP.GT.AND P5, PT, R4, 0x1, PT ;  /* 0x000000010400780c */ /* 0x000fe20003fa4270 */
[----:B------:R-:W-:Y:S01]  /*2c50*/  BSSY B1, `(.L_x_34) ;  /* 0x0000017000017945 */ /* 0x000fe20003800000 */
[----:B------:R-:W-:Y:S01]  /*2c60*/  LEA R104, P1, R20, UR4, 0x2 ;  /* 0x0000000414687c11 */ /* 0x000fe2000f8210ff */
[----:B------:R-:W-:Y:S01]  /*2c70*/  IMAD.IADD R7, R21, 0x1, R7 ;  /* 0x0000000115077824 */ /* 0x000fe200078e0207 */
[C---:B------:R-:W-:Y:S01]  /*2c80*/  SHF.L.U64.HI R113, R14.reuse, 0x3, R15 ;  /* 0x000000030e717819 */ /* 0x040fe2000001020f */
[----:B------:R-:W-:Y:S01]  /*2c90*/  IMAD.SHL.U32 R112, R14, 0x8, RZ ;  /* 0x000000080e707824 */ /* 0x000fe200078e00ff */
[----:B------:R-:W-:Y:S01]  /*2ca0*/  ISETP.GT.AND P3, PT, R3, RZ, P5 ;  /* 0x000000ff0300720c */ /* 0x000fe20002f64270 */
[----:B------:R-:W-:Y:S01]  /*2cb0*/  IMAD.WIDE.U32 R6, R23, R106, R6 ;  /* 0x0000006a17067225 */ /* 0x000fe200078e0006 */
[----:B------:R-:W-:-:S02]  /*2cc0*/  LEA.HI.X R105, R20, UR5, R103, 0x2, P1 ;  /* 0x0000000514697c11 */ /* 0x000fc400088f1467 */
[----:B------:R-:W-:Y:S01]  /*2cd0*/  P2R R119, PR, RZ, 0x20 ;  /* 0x00000020ff777803 */ /* 0x000fe20000000000 */
[----:B------:R-:W-:Y:S01]  /*2ce0*/  IMAD.IADD R7, R123, 0x1, R7 ;  /* 0x000000017b077824 */ /* 0x000fe200078e0207 */
[----:B0-----:R-:W-:Y:S01]  /*2cf0*/  LEA R8, P1, R6, R12, 0x2 ;  /* 0x0000000c06087211 */ /* 0x001fe200078210ff */
[----:B------:R-:W-:-:S03]  /*2d00*/  IMAD.WIDE.U32 R116, R114, R14, R112 ;  /* 0x0000000e72747225 */ /* 0x000fc600078e0070 */
[----:B------:R-:W-:Y:S02]  /*2d10*/  LEA.HI.X R9, R6, R13, R7, 0x2, P1 ;  /* 0x0000000d06097211 */ /* 0x000fe400008f1407 */
[----:B------:R-:W-:Y:S01]  /*2d20*/  IADD3 R21, R21, R117, RZ ;  /* 0x0000007515157210 */ /* 0x000fe20007ffe0ff */
[----:B--2---:R-:W-:-:S04]  /*2d30*/  FMUL R5, R120, R91 ;  /* 0x0000005b78057220 */ /* 0x004fc80000400000 */
[----:B------:R-:W-:Y:S01]  /*2d40*/  FFMA R103, R56, R90, R5 ;  /* 0x0000005a38677223 */ /* 0x000fe20000000005 */
[----:B------:R-:W-:-:S04]  /*2d50*/  IADD3 R5, P1, R110, R116, RZ ;  /* 0x000000746e057210 */ /* 0x000fc80007f3e0ff */
[----:B------:R0:W-:Y:S01]  /*2d60*/  @P0 STG.E desc[UR36][R104.64], R103 ;  /* 0x0000006768000986 */ /* 0x0001e2000c101924 */
[----:B------:R-:W-:Y:S01]  /*2d70*/  ISETP.GT.AND P0, PT, R3, 0x8, P6 ;  /* 0x000000080300780c */ /* 0x000fe20003704270 */
[----:B------:R-:W-:Y:S01]  /*2d80*/  IMAD.X R56, R21, 0x1, R109, P1 ;  /* 0x0000000115387824 */ /* 0x000fe200008e066d */
[----:B------:R-:W-:Y:S01]  /*2d90*/  LEA R6, P2, R5, R12, 0x2 ;  /* 0x0000000c05067211 */ /* 0x000fe200078410ff */
[----:B------:R-:W-:-:S12]  /*2da0*/  @!P3 BRA `(.L_x_35) ;  /* 0x000000000004b947 */ /* 0x000fd80003800000 */
[----:B------:R1:W5:Y:S02]  /*2db0*/  LDG.E.LTC128B R120, desc[UR36][R8.64+0x4] ;  /* 0x0000042408787981 */ /* 0x000364000c1e1920 */
.L_x_35:
[----:B------:R-:W-:Y:S05]  /*2dc0*/  BSYNC B1 ;  /* 0x0000000000017941 */ /* 0x000fea0003800000 */
.L_x_34:
[----:B-----5:R-:W-:Y:S01]  /*2dd0*/  FMUL R20, R120, R91 ;  /* 0x0000005b78147220 */ /* 0x020fe20000400000 */
[----:B------:R-:W-:-:S03]  /*2de0*/  LEA.HI.X R7, R5, R13, R56, 0x2, P2 ;  /* 0x0000000d05077211 */ /* 0x000fc600010f1438 */
[----:B0-----:R-:W-:-:S05]  /*2df0*/  FFMA R103, R57, R90, R20 ;  /* 0x0000005a39677223 */ /* 0x001fca0000000014 */
[----:B------:R0:W-:Y:S04]  /*2e00*/  @P3 STG.E desc[UR36][R104.64+0x4], R103 ;  /* 0x0000046768003986 */ /* 0x0001e8000c101924 */
[----:B------:R-:W2:Y:S01]  /*2e10*/  @P0 LDG.E.LTC128B R120, desc[UR36][R6.64] ;  /* 0x0000002406780981 */ /* 0x000ea2000c1e1920 */
[----:B------:R-:W-:Y:S01]  /*2e20*/  IADD3 R116, P1, R10, R116, RZ ;  /* 0x000000740a747210 */ /* 0x000fe20007f3e0ff */
[C---:B------:R-:W-:Y:S01]  /*2e30*/  IMAD.SHL.U32 R107, R92.reuse, 0x4, RZ ;  /* 0x000000045c6b7824 */ /* 0x040fe200078e00ff */
[----:B------:R-:W-:Y:S01]  /*2e40*/  SHF.L.U64.HI R121, R92, 0x2, R95 ;  /* 0x000000025c797819 */ /* 0x000fe2000001025f */
[----:B------:R-:W-:Y:S01]  /*2e50*/  BSSY B1, `(.L_x_36) ;  /* 0x0000013000017945 */ /* 0x000fe20003800000 */
[----:B------:R-:W-:Y:S01]  /*2e60*/  ISETP.GT.AND P4, PT, R4, 0x8, PT ;  /* 0x000000080400780c */ /* 0x000fe20003f84270 */
[----:B------:R-:W-:Y:S01]  /*2e70*/  IMAD.X R117, R11, 0x1, R21, P1 ;  /* 0x000000010b757824 */ /* 0x000fe200008e0615 */
[----:B------:R-:W-:Y:S01]  /*2e80*/  IADD3 R56, P1, R107, R104, RZ ;  /* 0x000000686b387210 */ /* 0x000fe20007f3e0ff */
[----:B0-----:R-:W-:-:S02]  /*2e90*/  IMAD.SHL.U32 R103, R93, 0x4, RZ ;  /* 0x000000045d677824 */ /* 0x001fc400078e00ff */
[----:B------:R-:W-:-:S04]  /*2ea0*/  IMAD.WIDE.U32 R116, R23, R106, R116 ;  /* 0x0000006a17747225 */ /* 0x000fc800078e0074 */
[----:B------:R-:W-:Y:S01]  /*2eb0*/  IMAD.X R57, R121, 0x1, R105, P1 ;  /* 0x0000000179397824 */ /* 0x000fe200008e0669 */
[----:B------:R-:W-:Y:S01]  /*2ec0*/  ISETP.GT.AND P1, PT, R3, 0x8, P5 ;  /* 0x000000080300780c */ /* 0x000fe20002f24270 */
[----:B------:R-:W-:Y:S01]  /*2ed0*/  IMAD.IADD R21, R123, 0x1, R117 ;  /* 0x000000017b157824 */ /* 0x000fe200078e0275 */
[----:B------:R-:W-:-:S04]  /*2ee0*/  LEA R20, P2, R116, R12, 0x2 ;  /* 0x0000000c74147211 */ /* 0x000fc800078410ff */
[----:B------:R-:W-:Y:S02]  /*2ef0*/  LEA.HI.X R21, R116, R13, R21, 0x2, P2 ;  /* 0x0000000d74157211 */ /* 0x000fe400010f1415 */
[----:B------:R-:W-:Y:S01]  /*2f00*/  P2R R116, PR, RZ, 0x10 ;  /* 0x00000010ff747803 */ /* 0x000fe20000000000 */
[----:B--2---:R-:W-:-:S04]  /*2f10*/  FMUL R5, R120, R91 ;  /* 0x0000005b78057220 */ /* 0x004fc80000400000 */
[----:B------:R-:W-:Y:S01]  /*2f20*/  FFMA R117, R58, R90, R5 ;  /* 0x0000005a3a757223 */ /* 0x000fe20000000005 */
[----:B------:R-:W-:-:S04]  /*2f30*/  SHF.L.U64.HI R5, R93, 0x2, R94 ;  /* 0x000000025d057819 */ /* 0x000fc8000001025e */
[----:B------:R0:W-:Y:S01]  /*2f40*/  @P0 STG.E desc[UR36][R56.64], R117 ;  /* 0x0000007538000986 */ /* 0x0001e2000c101924 */
[----:B------:R-:W-:Y:S01]  /*2f50*/  IADD3 R6, P0, P2, R103, R104, R107 ;  /* 0x0000006867067210 */ /* 0x000fe20007a1e06b */
[----:B------:R-:W-:-:S12]  /*2f60*/  @!P1 BRA `(.L_x_37) ;  /* 0x0000000000049947 */ /* 0x000fd80003800000 */
[----:B------:R2:W5:Y:S02]  /*2f70*/  LDG.E.LTC128B R120, desc[UR36][R20.64+0x4] ;  /* 0x0000042414787981 */ /* 0x000564000c1e1920 */
.L_x_37:
[----:B------:R-:W-:Y:S05]  /*2f80*/  BSYNC B1 ;  /* 0x0000000000017941 */ /* 0x000fea0003800000 */
.L_x_36:
[----:B-----5:R-:W-:Y:S01]  /*2f90*/  FMUL R58, R120, R91 ;  /* 0x0000005b783a7220 */ /* 0x020fe20000400000 */
[----:B------:R-:W-:Y:S01]  /*2fa0*/  IADD3.X R7, R5, R105, R121, P0, P2 ;  /* 0x0000006905077210 */ /* 0x000fe200007e4479 */
[----:B------:R-:W-:Y:S01]  /*2fb0*/  BSSY B1, `(.L_x_38) ;  /* 0x0000008000017945 */ /* 0x000fe20003800000 */
[----:B------:R-:W-:Y:S01]  /*2fc0*/  ISETP.GT.AND P0, PT, R3, RZ, P4 ;  /* 0x000000ff0300720c */ /* 0x000fe20002704270 */
[----:B------:R-:W-:Y:S01]  /*2fd0*/  FFMA R59, R59, R90, R58 ;  /* 0x0000005a3b3b7223 */ /* 0x000fe2000000003a */
[----:B------:R-:W-:-:S04]  /*2fe0*/  ISETP.GT.AND P3, PT, R4, 0x9, PT ;  /* 0x000000090400780c */ /* 0x000fc80003f64270 */
[----:B------:R3:W-:Y:S01]  /*2ff0*/  @P1 STG.E desc[UR36][R56.64+0x4], R59 ;  /* 0x0000043b38001986 */ /* 0x0007e2000c101924 */
[----:B0-----:R-:W-:-:S06]  /*3000*/  P2R R117, PR, RZ, 0x8 ;  /* 0x00000008ff757803 */ /* 0x001fcc0000000000 */
[----:B------:R-:W-:Y:S05]  /*3010*/  @!P0 BRA `(.L_x_39) ;  /* 0x0000000000048947 */ /* 0x000fea0003800000 */
[----:B------:R0:W5:Y:S02]  /*3020*/  LDG.E.LTC128B R120, desc[UR36][R8.64+0x20] ;  /* 0x0000202408787981 */ /* 0x000164000c1e1920 */
.L_x_39:
[----:B------:R-:W-:Y:S05]  /*3030*/  BSYNC B1 ;  /* 0x0000000000017941 */ /* 0x000fea0003800000 */
.L_x_38:
[----:B---3-5:R-:W-:Y:S01]  /*3040*/  FMUL R59, R120, R91 ;  /* 0x0000005b783b7220 */ /* 0x028fe20000400000 */
[----:B------:R-:W-:Y:S01]  /*3050*/  @P0 IMAD.MOV.U32 R58, RZ, RZ, R104 ;  /* 0x000000ffff3a0224 */ /* 0x000fe200078e0068 */
[----:B------:R-:W-:Y:S01]  /*3060*/  ISETP.GT.AND P1, PT, R3, RZ, P3 ;  /* 0x000000ff0300720c */ /* 0x000fe20001f24270 */
[----:B------:R-:W-:Y:S01]  /*3070*/  BSSY B1, `(.L_x_40) ;  /* 0x0000006000017945 */ /* 0x000fe20003800000 */
[----:B------:R-:W-:Y:S01]  /*3080*/  FFMA R107, R60, R90, R59 ;  /* 0x0000005a3c6b7223 */ /* 0x000fe2000000003b */
[----:B------:R-:W-:-:S05]  /*3090*/  @P0 IMAD.MOV.U32 R59, RZ, RZ, R105 ;  /* 0x000000ffff3b0224 */ /* 0x000fca00078e0069 */
[----:B------:R3:W-:Y:S05]  /*30a0*/  @P0 STG.E desc[UR36][R58.64+0x20], R107 ;  /* 0x0000206b3a000986 */ /* 0x0007ea000c101924 */
[----:B------:R-:W-:Y:S05]  /*30b0*/  @!P1 BRA `(.L_x_41) ;  /* 0x0000000000049947 */ /* 0x000fea0003800000 */
[----:B------:R4:W5:Y:S02]  /*30c0*/  LDG.E.LTC128B R120, desc[UR36][R8.64+0x24] ;  /* 0x0000242408787981 */ /* 0x000964000c1e1920 */
.L_x_41:
[----:B------:R-:W-:Y:S05]  /*30d0*/  BSYNC B1 ;  /* 0x0000000000017941 */ /* 0x000fea0003800000 */
.L_x_40:
[----:B---3-5:R-:W-:Y:S01]  /*30e0*/  FMUL R58, R120, R91 ;  /* 0x0000005b783a7220 */ /* 0x028fe20000400000 */
[----:B------:R-:W-:Y:S01]  /*30f0*/  @P1 IMAD.MOV.U32 R59, RZ, RZ, R105 ;  /* 0x000000ffff3b1224 */ /* 0x000fe200078e0069 */
[----:B------:R-:W-:Y:S01]  /*3100*/  ISETP.GT.AND P0, PT, R3, 0x8, P4 ;  /* 0x000000080300780c */ /* 0x000fe20002704270 */
[----:B------:R-:W-:Y:S01]  /*3110*/  BSSY B1, `(.L_x_42) ;  /* 0x0000006000017945 */ /* 0x000fe20003800000 */
[----:B------:R-:W-:Y:S01]  /*3120*/  FFMA R61, R61, R90, R58 ;  /* 0x0000005a3d3d7223 */ /* 0x000fe2000000003a */
[----:B------:R-:W-:-:S05]  /*3130*/  @P1 MOV R58, R104 ;  /* 0x00000068003a1202 */ /* 0x000fca0000000f00 */
[----:B------:R3:W-:Y:S05]  /*3140*/  @P1 STG.E desc[UR36][R58.64+0x24], R61 ;  /* 0x0000243d3a001986 */ /* 0x0007ea000c101924 */
[----:B------:R-:W-:Y:S05]  /*3150*/  @!P0 BRA `(.L_x_43) ;  /* 0x0000000000048947 */ /* 0x000fea0003800000 */
[----:B------:R0:W5:Y:S02]  /*3160*/  LDG.E.LTC128B R120, desc[UR36][R20.64+0x20] ;  /* 0x0000202414787981 */ /* 0x000164000c1e1920 */
.L_x_43:
[----:B------:R-:W-:Y:S05]  /*3170*/  BSYNC B1 ;  /* 0x0000000000017941 */ /* 0x000fea0003800000 */
.L_x_42:
[----:B---3-5:R-:W-:Y:S01]  /*3180*/  FMUL R59, R120, R91 ;  /* 0x0000005b783b7220 */ /* 0x028fe20000400000 */
[----:B------:R-:W-:Y:S01]  /*3190*/  ISETP.GT.AND P1, PT, R3, 0x8, P3 ;  /* 0x000000080300780c */ /* 0x000fe20001f24270 */
[----:B------:R-:W-:Y:S02]  /*31a0*/  BSSY B1, `(.L_x_44) ;  /* 0x0000005000017945 */ /* 0x000fe40003800000 */
[----:B------:R-:W-:-:S05]  /*31b0*/  FFMA R59, R62, R90, R59 ;  /* 0x0000005a3e3b7223 */ /* 0x000fca000000003b */
[----:B------:R3:W-:Y:S05]  /*31c0*/  @P0 STG.E desc[UR36][R56.64+0x20], R59 ;  /* 0x0000203b38000986 */ /* 0x0007ea000c101924 */
[----:B------:R-:W-:Y:S05]  /*31d0*/  @!P1 BRA `(.L_x_45) ;  /* 0x0000000000049947 */ /* 0x000fea0003800000 */
[----:B------:R0:W5:Y:S02]  /*31e0*/  LDG.E.LTC128B R120, desc[UR36][R20.64+0x24] ;  /* 0x0000242414787981 */ /* 0x000164000c1e1920 */
.L_x_45:
[----:B------:R-:W-:Y:S05]  /*31f0*/  BSYNC B1 ;  /* 0x0000000000017941 */ /* 0x000fea0003800000 */
.L_x_44:
[----:B-----5:R-:W-:Y:S01]  /*3200*/  FMUL R58, R120, R91 ;  /* 0x0000005b783a7220 */ /* 0x020fe20000400000 */
[----:B------:R-:W-:Y:S01]  /*3210*/  IADD3 R121, P0, R114, 0x80, RZ ;  /* 0x0000008072797810 */ /* 0x000fe20007f1e0ff */
[----:B------:R-:W-:Y:S01]  /*3220*/  BSSY B1, `(.L_x_46) ;  /* 0x000000c000017945 */ /* 0x000fe20003800000 */
[----:B------:R-:W-:Y:S01]  /*3230*/  ISETP.GT.AND P2, PT, R4, 0x10, PT ;  /* 0x000000100400780c */ /* 0x000fe20003f44270 */
[----:B------:R-:W-:Y:S02]  /*3240*/  FFMA R63, R63, R90, R58 ;  /* 0x0000005a3f3f7223 */ /* 0x000fe4000000003a */
[----:B------:R-:W-:Y:S01]  /*3250*/  IMAD.X R115, RZ, RZ, R115, P0 ;  /* 0x000000ffff737224 */ /* 0x000fe200000e0673 */
[----:B------:R-:W-:Y:S02]  /*3260*/  ISETP.GT.AND P0, PT, R3, RZ, P2 ;  /* 0x000000ff0300720c */ /* 0x000fe40001704270 */
[----:B------:R0:W-:Y:S01]  /*3270*/  @P1 STG.E desc[UR36][R56.64+0x24], R63 ;  /* 0x0000243f38001986 */ /* 0x0001e2000c101924 */
[----:B------:R-:W-:Y:S01]  /*3280*/  IMAD R58, R115, R14, RZ ;  /* 0x0000000e733a7224 */ /* 0x000fe200078e02ff */
[----:B------:R-:W-:-:S03]  /*3290*/  P2R R114, PR, RZ, 0x4 ;  /* 0x00000004ff727803 */ /* 0x000fc60000000000 */
[C---:B------:R-:W-:Y:S02]  /*32a0*/  IMAD R107, R121.reuse, R15, R58 ;  /* 0x0000000f796b7224 */ /* 0x040fe400078e023a */
[----:B---3--:R-:W-:-:S04]  /*32b0*/  IMAD.WIDE.U32 R58, R121, R14, R10 ;  /* 0x0000000e793a7225 */ /* 0x008fc800078e000a */
[----:B------:R-:W-:Y:S05]  /*32c0*/  @!P0 BRA `(.L_x_47) ;  /* 0x0000000000048947 */ /* 0x000fea0003800000 */
[----:B------:R3:W5:Y:S02]  /*32d0*/  LDG.E.LTC128B R120, desc[UR36][R8.64+0x40] ;  /* 0x0000402408787981 */ /* 0x000764000c1e1920 */
.L_x_47:
[----:B------:R-:W-:Y:S05]  /*32e0*/  BSYNC B1 ;  /* 0x0000000000017941 */ /* 0x000fea0003800000 */
.L_x_46:
[----:B-----5:R-:W-:Y:S01]  /*32f0*/  FMUL R15, R120, R91 ;  /* 0x0000005b780f7220 */ /* 0x020fe20000400000 */
[----:B------:R-:W-:Y:S01]  /*3300*/  IMAD.IADD R59, R107, 0x1, R59 ;  /* 0x000000016b3b7824 */ /* 0x000fe200078e023b */
[----:B------:R-:W-:Y:S01]  /*3310*/  ISETP.GT.AND P1, PT, R4, 0x11, PT ;  /* 0x000000110400780c */ /* 0x000fe20003f24270 */
[----:B------:R-:W-:-:S04]  /*3320*/  IMAD.WIDE.U32 R60, R121, R14, R108 ;  /* 0x0000000e793c7225 */ /* 0x000fc800078e006c */
[----:B------:R-:W-:Y:S01]  /*3330*/  FFMA R111, R64, R90, R15 ;  /* 0x0000005a406f7223 */ /* 0x000fe2000000000f */
[----:B------:R-:W-:Y:S01]  /*3340*/  BSSY B1, `(.L_x_48) ;  /* 0x0000019000017945 */ /* 0x000fe20003800000 */
[----:B0-----:R-:W-:-:S03]  /*3350*/  IMAD.WIDE.U32 R62, R23, R106, R58 ;  /* 0x0000006a173e7225 */ /* 0x001fc600078e003a */
[----:B------:R0:W-:Y:S01]  /*3360*/  @P0 STG.E desc[UR36][R104.64+0x40], R111 ;  /* 0x0000406f68000986 */ /* 0x0001e2000c101924 */
[----:B------:R-:W-:Y:S01]  /*3370*/  LEA R58, P0, R60, R12, 0x2 ;  /* 0x0000000c3c3a7211 */ /* 0x000fe200078010ff */
[----:B------:R-:W-:Y:S02]  /*3380*/  IMAD.IADD R15, R61, 0x1, R107 ;  /* 0x000000013d0f7824 */ /* 0x000fe400078e026b */
[----:B------:R-:W-:-:S03]  /*3390*/  IMAD.WIDE.U32 R112, R121, R14, R112 ;  /* 0x0000000e79707225 */ /* 0x000fc600078e0070 */
[----:B------:R-:W-:Y:S01]  /*33a0*/  LEA.HI.X R59, R60, R13, R15, 0x2, P0 ;  /* 0x0000000d3c3b7211 */ /* 0x000fe200000f140f */
[----:B------:R-:W-:Y:S01]  /*33b0*/  IMAD.IADD R15, R123, 0x1, R63 ;  /* 0x000000017b0f7824 */ /* 0x000fe200078e023f */
[----:B------:R-:W-:Y:S01]  /*33c0*/  LEA R14, P0, R62, R12, 0x2 ;  /* 0x0000000c3e0e7211 */ /* 0x000fe200078010ff */
[----:B------:R-:W-:-:S03]  /*33d0*/  IMAD.IADD R107, R107, 0x1, R113 ;  /* 0x000000016b6b7824 */ /* 0x000fc600078e0271 */
[----:B------:R-:W-:Y:S02]  /*33e0*/  LEA.HI.X R15, R62, R13, R15, 0x2, P0 ;  /* 0x0000000d3e0f7211 */ /* 0x000fe400000f140f */
[----:B------:R-:W-:-:S05]  /*33f0*/  IADD3 R110, P0, R110, R112, RZ ;  /* 0x000000706e6e7210 */ /* 0x000fca0007f1e0ff */
[----:B------:R-:W-:Y:S01]  /*3400*/  IMAD.X R108, R107, 0x1, R109, P0 ;  /* 0x000000016b6c7824 */ /* 0x000fe200000e066d */
[----:B------:R-:W-:-:S05]  /*3410*/  IADD3 R10, P0, R10, R112, RZ ;  /* 0x000000700a0a7210 */ /* 0x000fca0007f1e0ff */
[----:B------:R-:W-:Y:S02]  /*3420*/  IMAD.X R11, R11, 0x1, R107, P0 ;  /* 0x000000010b0b7824 */ /* 0x000fe400000e066b */
[----:B------:R-:W-:Y:S01]  /*3430*/  IMAD.WIDE.U32 R106, R23, R106, R10 ;  /* 0x0000006a176a7225 */ /* 0x000fe200078e000a */
[----:B------:R-:W-:-:S04]  /*3440*/  LEA R10, P0, R110, R12, 0x2 ;  /* 0x0000000c6e0a7211 */ /* 0x000fc800078010ff */
[----:B------:R-:W-:Y:S02]  /*3450*/  LEA.HI.X R11, R110, R13, R108, 0x2, P0 ;  /* 0x0000000d6e0b7211 */ /* 0x000fe400000f146c */
[----:B------:R-:W-:Y:S02]  /*3460*/  IADD3 R23, R123, R107, RZ ;  /* 0x0000006b7b177210 */ /* 0x000fe40007ffe0ff */
[C---:B------:R-:W-:Y:S02]  /*3470*/  LEA R12, P0, R106.reuse, R12, 0x2 ;  /* 0x0000000c6a0c7211 */ /* 0x040fe400078010ff */
[----:B------:R-:W-:Y:S02]  /*3480*/  P2R R107, PR, RZ, 0x2 ;  /* 0x00000002ff6b7803 */ /* 0x000fe40000000000 */
[----:B------:R-:W-:Y:S02]  /*3490*/  LEA.HI.X R13, R106, R13, R23, 0x2, P0 ;  /* 0x0000000d6a0d7211 */ /* 0x000fe400000f1417 */
[----:B------:R-:W-:-:S13]  /*34a0*/  ISETP.GT.AND P0, PT, R3, RZ, P1 ;  /* 0x000000ff0300720c */ /* 0x000fda0000f04270 */
[----:B0-----:R-:W-:Y:S05]  /*34b0*/  @!P0 BRA `(.L_x_49) ;  /* 0x0000000000048947 */ /* 0x001fea0003800000 */
[----:B------:R0:W5:Y:S02]  /*34c0*/  LDG.E.LTC128B R120, desc[UR36][R8.64+0x44] ;  /* 0x0000442408787981 */ /* 0x000164000c1e1920 */
.L_x_49:
[----:B------:R-:W-:Y:S05]  /*34d0*/  BSYNC B1 ;  /* 0x0000000000017941 */ /* 0x000fea0003800000 */
.L_x_48:
[----:B-----5:R-:W-:Y:S01]  /*34e0*/  FMUL R60, R120, R91 ;  /* 0x0000005b783c7220 */ /* 0x020fe20000400000 */
[----:B------:R-:W-:Y:S01]  /*34f0*/  @P0 IMAD.MOV.U32 R61, RZ, RZ, R105 ;  /* 0x000000ffff3d0224 */ /* 0x000fe200078e0069 */
[----:B------:R-:W-:Y:S02]  /*3500*/  BSSY B1, `(.L_x_50) ;  /* 0x0000007000017945 */ /* 0x000fe40003800000 */
[----:B------:R-:W-:Y:S01]  /*3510*/  FFMA R65, R65, R90, R60 ;  /* 0x0000005a41417223 */ /* 0x000fe2000000003c */
[----:B------:R-:W-:-:S05]  /*3520*/  @P0 IMAD.MOV.U32 R60, RZ, RZ, R104 ;  /* 0x000000ffff3c0224 */ /* 0x000fca00078e0068 */
[----:B------:R0:W-:Y:S01]  /*3530*/  @P0 STG.E desc[UR36][R60.64+0x44], R65 ;  /* 0x000044413c000986 */ /* 0x0001e2000c101924 */
[----:B------:R-:W-:-:S13]  /*3540*/  ISETP.GT.AND P0, PT, R3, 0x8, P2 ;  /* 0x000000080300780c */ /* 0x000fda0001704270 */
[----:B0-----:R-:W-:Y:S05]  /*3550*/  @!P0 BRA `(.L_x_51) ;  /* 0x0000000000048947 */ /* 0x001fea0003800000 */
[----:B------:R0:W5:Y:S02]  /*3560*/  LDG.E.LTC128B R120, desc[UR36][R20.64+0x40] ;  /* 0x0000402414787981 */ /* 0x000164000c1e1920 */
.L_x_51:
[----:B------:R-:W-:Y:S05]  /*3570*/  BSYNC B1 ;  /* 0x0000000000017941 */ /* 0x000fea0003800000 */
.L_x_50:
[----:B-----5:R-:W-:Y:S01]  /*3580*/  FMUL R23, R120, R91 ;  /* 0x0000005b78177220 */ /* 0x020fe20000400000 */
[----:B------:R-:W-:Y:S03]  /*3590*/  BSSY B1, `(.L_x_52) ;  /* 0x0000006000017945 */ /* 0x000fe60003800000 */
[----:B------:R-:W-:-:S05]  /*35a0*/  FFMA R23, R66, R90, R23 ;  /* 0x0000005a42177223 */ /* 0x000fca0000000017 */
[----:B------:R0:W-:Y:S01]  /*35b0*/  @P0 STG.E desc[UR36][R56.64+0x40], R23 ;  /* 0x0000401738000986 */ /* 0x0001e2000c101924 */
[----:B------:R-:W-:-:S13]  /*35c0*/  ISETP.GT.AND P0, PT, R3, 0x8, P1 ;  /* 0x000000080300780c */ /* 0x000fda0000f04270 */
[----:B0-----:R-:W-:Y:S05]  /*35d0*/  @!P0 BRA `(.L_x_53) ;  /* 0x0000000000048947 */ /* 0x001fea0003800000 */
[----:B------:R0:W5:Y:S02]  /*35e0*/  LDG.E.LTC128B R120, desc[UR36][R20.64+0x44] ;  /* 0x0000442414787981 */ /* 0x000164000c1e1920 */
.L_x_53:
[----:B------:R-:W-:Y:S05]  /*35f0*/  BSYNC B1 ;  /* 0x0000000000017941 */ /* 0x000fea0003800000 */
.L_x_52:
[----:B-----5:R-:W-:Y:S01]  /*3600*/  FMUL R60, R120, R91 ;  /* 0x0000005b783c7220 */ /* 0x020fe20000400000 */
[----:B------:R-:W-:Y:S01]  /*3610*/  ISETP.GT.AND P2, PT, R4, 0x18, PT ;  /* 0x000000180400780c */ /* 0x000fe20003f44270 */
[----:B------:R-:W-:Y:S02]  /*3620*/  BSSY B1, `(.L_x_54) ;  /* 0x0000007000017945 */ /* 0x000fe40003800000 */
[----:B------:R-:W-:Y:S01]  /*3630*/  FFMA R67, R67, R90, R60 ;  /* 0x0000005a43437223 */ /* 0x000fe2000000003c */
[----:B------:R-:W-:-:S04]  /*3640*/  P2R R106, PR, RZ, 0x4 ;  /* 0x00000004ff6a7803 */ /* 0x000fc80000000000 */
[----:B------:R0:W-:Y:S01]  /*3650*/  @P0 STG.E desc[UR36][R56.64+0x44], R67 ;  /* 0x0000444338000986 */ /* 0x0001e2000c101924 */
[----:B------:R-:W-:-:S13]  /*3660*/  ISETP.GT.AND P0, PT, R3, RZ, P2 ;  /* 0x000000ff0300720c */ /* 0x000fda0001704270 */
[----:B0-----:R-:W-:Y:S05]  /*3670*/  @!P0 BRA `(.L_x_55) ;  /* 0x0000000000048947 */ /* 0x001fea0003800000 */
[----:B------:R0:W5:Y:S02]  /*3680*/  LDG.E.LTC128B R120, desc[UR36][R8.64+0x60] ;  /* 0x0000602408787981 */ /* 0x000164000c1e1920 */
.L_x_55:
[----:B------:R-:W-:Y:S05]  /*3690*/  BSYNC B1 ;  /* 0x0000000000017941 */ /* 0x000fea0003800000 */
.L_x_54:
[----:B-----5:R-:W-:Y:S01]  /*36a0*/  FMUL R23, R120, R91 ;  /* 0x0000005b78177220 */ /* 0x020fe20000400000 */
[----:B------:R-:W-:Y:S01]  /*36b0*/  @P0 IMAD.MOV.U32 R60, RZ, RZ, R104 ;  /* 0x000000ffff3c0224 */ /* 0x000fe200078e0068 */
[----:B------:R-:W-:Y:S01]  /*36c0*/  ISETP.GT.AND P1, PT, R4, 0x19, PT ;  /* 0x000000190400780c */ /* 0x000fe20003f24270 */
[----:B------:R-:W-:Y:S02]  /*36d0*/  @P0 IMAD.MOV.U32 R61, RZ, RZ, R105 ;  /* 0x000000ffff3d0224 */ /* 0x000fe400078e0069 */
[----:B------:R-:W-:Y:S01]  /*36e0*/  FFMA R23, R68, R90, R23 ;  /* 0x0000005a44177223 */ /* 0x000fe20000000017 */
[----:B------:R-:W-:Y:S01]  /*36f0*/  BSSY B1, `(.L_x_56) ;  /* 0x0000006000017945 */ /* 0x000fe20003800000 */
[----:B------:R-:W-:-:S03]  /*3700*/  P2R R108, PR, RZ, 0x2 ;  /* 0x00000002ff6c7803 */ /* 0x000fc60000000000 */
[----:B------:R0:W-:Y:S01]  /*3710*/  @P0 STG.E desc[UR36][R60.64+0x60], R23 ;  /* 0x000060173c000986 */ /* 0x0001e2000c101924 */
[----:B------:R-:W-:-:S13]  /*3720*/  ISETP.GT.AND P0, PT, R3, RZ, P1 ;  /* 0x000000ff0300720c */ /* 0x000fda0000f04270 */
[----:B0-----:R-:W-:Y:S05]  /*3730*/  @!P0 BRA `(.L_x_57) ;  /* 0x0000000000048947 */ /* 0x001fea0003800000 */
[----:B------:R0:W5:Y:S02]  /*3740*/  LDG.E.LTC128B R120, desc[UR36][R8.64+0x64] ;  /* 0x0000642408787981 */ /* 0x000164000c1e1920 */
.L_x_57:
[----:B------:R-:W-:Y:S05]  /*3750*/  BSYNC B1 ;  /* 0x0000000000017941 */ /* 0x000fea0003800000 */
.L_x_56:
        /* <DEDUP_REMOVED lines=9> */
.L_x_59:
[----:B------:R-:W-:Y:S05]  /*37f0*/  BSYNC B1 ;  /* 0x0000000000017941 */ /* 0x000fea0003800000 */
.L_x_58:
[----:B-----5:R-:W-:Y:S01]  /*3800*/  FMUL R23, R120, R91 ;  /* 0x0000005b78177220 */ /* 0x020fe20000400000 */
[----:B------:R-:W-:Y:S03]  /*3810*/  BSSY B1, `(.L_x_60) ;  /* 0x0000006000017945 */ /* 0x000fe60003800000 */
[----:B------:R-:W-:-:S05]  /*3820*/  FFMA R23, R70, R90, R23 ;  /* 0x0000005a46177223 */ /* 0x000fca0000000017 */
[----:B------:R0:W-:Y:S01]  /*3830*/  @P0 STG.E desc[UR36][R56.64+0x60], R23 ;  /* 0x0000601738000986 */ /* 0x0001e2000c101924 */
[----:B------:R-:W-:-:S13]  /*3840*/  ISETP.GT.AND P0, PT, R3, 0x8, P1 ;  /* 0x000000080300780c */ /* 0x000fda0000f04270 */
[----:B0-----:R-:W-:Y:S05]  /*3850*/  @!P0 BRA `(.L_x_61) ;  /* 0x0000000000048947 */ /* 0x001fea0003800000 */
[----:B------:R0:W5:Y:S02]  /*3860*/  LDG.E.LTC128B R120, desc[UR36][R20.64+0x64] ;  /* 0x0000642414787981 */ /* 0x000164000c1e1920 */
.L_x_61:
[----:B------:R-:W-:Y:S05]  /*3870*/  BSYNC B1 ;  /* 0x0000000000017941 */ /* 0x000fea0003800000 */
.L_x_60:
        /* <DEDUP_REMOVED lines=9> */
.L_x_63:
[----:B------:R-:W-:Y:S05]  /*3910*/  BSYNC B1 ;  /* 0x0000000000017941 */ /* 0x000fea0003800000 */
.L_x_62:
        /* <DEDUP_REMOVED lines=11> */
.L_x_65:
[----:B------:R-:W-:Y:S05]  /*39d0*/  BSYNC B1 ;  /* 0x0000000000017941 */ /* 0x000fea0003800000 */
.L_x_64:
[----:B-----5:R-:W-:Y:S01]  /*39e0*/  FMUL R60, R120, R91 ;  /* 0x0000005b783c7220 */ /* 0x020fe20000400000 */
[----:B------:R-:W-:Y:S01]  /*39f0*/  @P0 IMAD.MOV.U32 R61, RZ, RZ, R105 ;  /* 0x000000ffff3d0224 */ /* 0x000fe200078e0069 */
[----:B------:R-:W-:Y:S02]  /*3a00*/  BSSY B1, `(.L_x_66) ;  /* 0x0000007000017945 */ /* 0x000fe40003800000 */
[----:B------:R-:W-:Y:S01]  /*3a10*/  FFMA R73, R73, R90, R60 ;  /* 0x0000005a49497223 */ /* 0x000fe2000000003c */
[----:B------:R-:W-:-:S05]  /*3a20*/  @P0 MOV R60, R104 ;  /* 0x00000068003c0202 */ /* 0x000fca0000000f00 */
[----:B------:R0:W-:Y:S01]  /*3a30*/  @P0 STG.E desc[UR36][R60.64+0x84], R73 ;  /* 0x000084493c000986 */ /* 0x0001e2000c101924 */
[----:B------:R-:W-:-:S13]  /*3a40*/  ISETP.GT.AND P0, PT, R3, 0x8, P2 ;  /* 0x000000080300780c */ /* 0x000fda0001704270 */
[----:B0-----:R-:W-:Y:S05]  /*3a50*/  @!P0 BRA `(.L_x_67) ;  /* 0x0000000000048947 */ /* 0x001fea0003800000 */
[----:B------:R0:W5:Y:S02]  /*3a60*/  LDG.E.LTC128B R120, desc[UR36][R20.64+0x80] ;  /* 0x0000802414787981 */ /* 0x000164000c1e1920 */
.L_x_67:
[----:B------:R-:W-:Y:S05]  /*3a70*/  BSYNC B1 ;  /* 0x0000000000017941 */ /* 0x000fea0003800000 */
.L_x_66:
[----:B-----5:R-:W-:Y:S01]  /*3a80*/  FMUL R23, R120, R91 ;  /* 0x0000005b78177220 */ /* 0x020fe20000400000 */
[----:B------:R-:W-:Y:S03]  /*3a90*/  BSSY B1, `(.L_x_68) ;  /* 0x0000006000017945 */ /* 0x000fe60003800000 */
[----:B------:R-:W-:-:S05]  /*3aa0*/  FFMA R23, R74, R90, R23 ;  /* 0x0000005a4a177223 */ /* 0x000fca0000000017 */
[----:B------:R0:W-:Y:S01]  /*3ab0*/  @P0 STG.E desc[UR36][R56.64+0x80], R23 ;  /* 0x0000801738000986 */ /* 0x0001e2000c101924 */
[----:B------:R-:W-:-:S13]  /*3ac0*/  ISETP.GT.AND P0, PT, R3, 0x8, P1 ;  /* 0x000000080300780c */ /* 0x000fda0000f04270 */
[----:B0-----:R-:W-:Y:S05]  /*3ad0*/  @!P0 BRA `(.L_x_69) ;  /* 0x0000000000048947 */ /* 0x001fea0003800000 */
[----:B------:R0:W5:Y:S02]  /*3ae0*/  LDG.E.LTC128B R120, desc[UR36][R20.64+0x84] ;  /* 0x0000842414787981 */ /* 0x000164000c1e1920 */
.L_x_69:
[----:B------:R-:W-:Y:S05]  /*3af0*/  BSYNC B1 ;  /* 0x0000000000017941 */ /* 0x000fea0003800000 */
.L_x_68:
        /* <DEDUP_REMOVED lines=9> */
.L_x_71:
[----:B------:R-:W-:Y:S05]  /*3b90*/  BSYNC B1 ;  /* 0x0000000000017941 */ /* 0x000fea0003800000 */
.L_x_70:
[----:B-----5:R-:W-:Y:S01]  /*3ba0*/  FMUL R23, R120, R91 ;  /* 0x0000005b78177220 */ /* 0x020fe20000400000 */
[----:B------:R-:W-:Y:S01]  /*3bb0*/  @P0 IMAD.MOV.U32 R60, RZ, RZ, R104 ;  /* 0x000000ffff3c0224 */ /* 0x000fe200078e0068 */
[----:B------:R-:W-:Y:S01]  /*3bc0*/  ISETP.GT.AND P5, PT, R4, 0x29, PT ;  /* 0x000000290400780c */ /* 0x000fe20003fa4270 */
[----:B------:R-:W-:Y:S02]  /*3bd0*/  @P0 IMAD.MOV.U32 R61, RZ, RZ, R105 ;  /* 0x000000ffff3d0224 */ /* 0x000fe400078e0069 */
[----:B------:R-:W-:Y:S01]  /*3be0*/  FFMA R23, R76, R90, R23 ;  /* 0x0000005a4c177223 */ /* 0x000fe20000000017 */
[----:B------:R-:W-:Y:S04]  /*3bf0*/  BSSY B1, `(.L_x_72) ;  /* 0x0000006000017945 */ /* 0x000fe80003800000 */
[----:B------:R1:W-:Y:S01]  /*3c00*/  @P0 STG.E desc[UR36][R60.64+0xa0], R23 ;  /* 0x0000a0173c000986 */ /* 0x0003e2000c101924 */
[----:B------:R-:W-:-:S02]  /*3c10*/  ISETP.GT.AND P0, PT, R3, RZ, P5 ;  /* 0x000000ff0300720c */ /* 0x000fc40002f04270 */
[----:B-1----:R-:W-:-:S11]  /*3c20*/  P2R R23, PR, RZ, 0x20 ;  /* 0x00000020ff177803 */ /* 0x002fd60000000000 */
[----:B------:R-:W-:Y:S05]  /*3c30*/  @!P0 BRA `(.L_x_73) ;  /* 0x0000000000048947 */ /* 0x000fea0003800000 */
[----:B------:R1:W5:Y:S02]  /*3c40*/  LDG.E.LTC128B R120, desc[UR36][R8.64+0xa4] ;  /* 0x0000a42408787981 */ /* 0x000364000c1e1920 */
.L_x_73:
[----:B------:R-:W-:Y:S05]  /*3c50*/  BSYNC B1 ;  /* 0x0000000000017941 */ /* 0x000fea0003800000 */
.L_x_72:
        /* <DEDUP_REMOVED lines=9> */
.L_x_75:
[----:B------:R-:W-:Y:S05]  /*3cf0*/  BSYNC B1 ;  /* 0x0000000000017941 */ /* 0x000fea0003800000 */
.L_x_74:
[----:B-----5:R-:W-:Y:S01]  /*3d00*/  FMUL R23, R120, R91 ;  /* 0x0000005b78177220 */ /* 0x020fe20000400000 */
[----:B------:R-:W-:Y:S03]  /*3d10*/  BSSY B1, `(.L_x_76) ;  /* 0x0000006000017945 */ /* 0x000fe60003800000 */
[----:B------:R-:W-:-:S05]  /*3d20*/  FFMA R23, R78, R90, R23 ;  /* 0x0000005a4e177223 */ /* 0x000fca0000000017 */
[----:B------:R0:W-:Y:S01]  /*3d30*/  @P0 STG.E desc[UR36][R56.64+0xa0], R23 ;  /* 0x0000a01738000986 */ /* 0x0001e2000c101924 */
[----:B------:R-:W-:-:S13]  /*3d40*/  ISETP.GT.AND P0, PT, R3, 0x8, P5 ;  /* 0x000000080300780c */ /* 0x000fda0002f04270 */
[----:B0-----:R-:W-:Y:S05]  /*3d50*/  @!P0 BRA `(.L_x_77) ;  /* 0x0000000000048947 */ /* 0x001fea0003800000 */
[----:B------:R0:W5:Y:S02]  /*3d60*/  LDG.E.LTC128B R120, desc[UR36][R20.64+0xa4] ;  /* 0x0000a42414787981 */ /* 0x000164000c1e1920 */
.L_x_77:
[----:B------:R-:W-:Y:S05]  /*3d70*/  BSYNC B1 ;  /* 0x0000000000017941 */ /* 0x000fea0003800000 */
.L_x_76:
[----:B-----5:R-:W-:Y:S01]  /*3d80*/  FMUL R60, R120, R91 ;  /* 0x0000005b783c7220 */ /* 0x020fe20000400000 */
[----:B------:R-:W-:Y:S01]  /*3d90*/  ISETP.GT.AND P3, PT, R4, 0x30, PT ;  /* 0x000000300400780c */ /* 0x000fe20003f64270 */
[----:B------:R-:W-:Y:S02]  /*3da0*/  BSSY B1, `(.L_x_78) ;  /* 0x0000006000017945 */ /* 0x000fe40003800000 */
[----:B------:R-:W-:-:S05]  /*3db0*/  FFMA R79, R79, R90, R60 ;  /* 0x0000005a4f4f7223 */ /* 0x000fca000000003c */
[----:B------:R0:W-:Y:S01]  /*3dc0*/  @P0 STG.E desc[UR36][R56.64+0xa4], R79 ;  /* 0x0000a44f38000986 */ /* 0x0001e2000c101924 */
[----:B------:R-:W-:-:S13]  /*3dd0*/  ISETP.GT.AND P0, PT, R3, RZ, P3 ;  /* 0x000000ff0300720c */ /* 0x000fda0001f04270 */
[----:B0-----:R-:W-:Y:S05]  /*3de0*/  @!P0 BRA `(.L_x_79) ;  /* 0x0000000000048947 */ /* 0x001fea0003800000 */
[----:B------:R0:W5:Y:S02]  /*3df0*/  LDG.E.LTC128B R120, desc[UR36][R8.64+0xc0] ;  /* 0x0000c02408787981 */ /* 0x000164000c1e1920 */
.L_x_79:
[----:B------:R-:W-:Y:S05]  /*3e00*/  BSYNC B1 ;  /* 0x0000000000017941 */ /* 0x000fea0003800000 */
.L_x_78:
[----:B-----5:R-:W-:Y:S01]  /*3e10*/  FMUL R23, R120, R91 ;  /* 0x0000005b78177220 */ /* 0x020fe20000400000 */
[----:B------:R-:W-:Y:S01]  /*3e20*/  @P0 IMAD.MOV.U32 R60, RZ, RZ, R104 ;  /* 0x000000ffff3c0224 */ /* 0x000fe200078e0068 */
[----:B------:R-:W-:Y:S01]  /*3e30*/  ISETP.GT.AND P2, PT, R4, 0x31, PT ;  /* 0x000000310400780c */ /* 0x000fe20003f44270 */
[----:B------:R-:W-:Y:S02]  /*3e40*/  @P0 IMAD.MOV.U32 R61, RZ, RZ, R105 ;  /* 0x000000ffff3d0224 */ /* 0x000fe400078e0069 */
[----:B------:R-:W-:Y:S01]  /*3e50*/  FFMA R23, R80, R90, R23 ;  /* 0x0000005a50177223 */ /* 0x000fe20000000017 */
[----:B------:R-:W-:Y:S04]  /*3e60*/  BSSY B1, `(.L_x_80) ;  /* 0x0000005000017945 */ /* 0x000fe80003800000 */
[----:B------:R0:W-:Y:S01]  /*3e70*/  @P0 STG.E desc[UR36][R60.64+0xc0], R23 ;  /* 0x0000c0173c000986 */ /* 0x0001e2000c101924 */
[----:B------:R-:W-:-:S13]  /*3e80*/  ISETP.GT.AND P0, PT, R3, RZ, P2 ;  /* 0x000000ff0300720c */ /* 0x000fda0001704270 */
[----:B0-----:R-:W-:Y:S05]  /*3e90*/  @!P0 BRA `(.L_x_81) ;  /* 0x0000000000048947 */ /* 0x001fea0003800000 */
[----:B------:R0:W5:Y:S02]  /*3ea0*/  LDG.E.LTC128B R120, desc[UR36][R8.64+0xc4] ;  /* 0x0000c42408787981 */ /* 0x000164000c1e1920 */
.L_x_81:
[----:B------:R-:W-:Y:S05]  /*3eb0*/  BSYNC B1 ;  /* 0x0000000000017941 */ /* 0x000fea0003800000 */
.L_x_80:
[----:B-----5:R-:W-:Y:S01]  /*3ec0*/  FMUL R60, R120, R91 ;  /* 0x0000005b783c7220 */ /* 0x020fe20000400000 */
[----:B------:R-:W-:Y:S01]  /*3ed0*/  @P0 MOV R61, R105 ;  /* 0x00000069003d0202 */ /* 0x000fe20000000f00 */
[----:B------:R-:W-:Y:S02]  /*3ee0*/  BSSY B1, `(.L_x_82) ;  /* 0x0000007000017945 */ /* 0x000fe40003800000 */
[----:B------:R-:W-:Y:S01]  /*3ef0*/  FFMA R81, R81, R90, R60 ;  /* 0x0000005a51517223 */ /* 0x000fe2000000003c */
[----:B------:R-:W-:-:S05]  /*3f00*/  @P0 IMAD.MOV.U32 R60, RZ, RZ, R104 ;  /* 0x000000ffff3c0224 */ /* 0x000fca00078e0068 */
[----:B------:R0:W-:Y:S01]  /*3f10*/  @P0 STG.E desc[UR36][R60.64+0xc4], R81 ;  /* 0x0000c4513c000986 */ /* 0x0001e2000c101924 */
[----:B------:R-:W-:-:S13]  /*3f20*/  ISETP.GT.AND P0, PT, R3, 0x8, P3 ;  /* 0x000000080300780c */ /* 0x000fda0001f04270 */
[----:B0-----:R-:W-:Y:S05]  /*3f30*/  @!P0 BRA `(.L_x_83) ;  /* 0x0000000000048947 */ /* 0x001fea0003800000 */
[----:B------:R0:W5:Y:S02]  /*3f40*/  LDG.E.LTC128B R120, desc[UR36][R20.64+0xc0] ;  /* 0x0000c02414787981 */ /* 0x000164000c1e1920 */
.L_x_83:
[----:B------:R-:W-:Y:S05]  /*3f50*/  BSYNC B1 ;  /* 0x0000000000017941 */ /* 0x000fea0003800000 */
.L_x_82:
[----:B-----5:R-:W-:Y:S01]  /*3f60*/  FMUL R23, R120, R91 ;  /* 0x0000005b78177220 */ /* 0x020fe20000400000 */
[----:B------:R-:W-:Y:S03]  /*3f70*/  BSSY B1, `(.L_x_84) ;  /* 0x0000006000017945 */ /* 0x000fe60003800000 */
[----:B------:R-:W-:-:S05]  /*3f80*/  FFMA R23, R82, R90, R23 ;  /* 0x0000005a52177223 */ /* 0x000fca0000000017 */
[----:B------:R0:W-:Y:S01]  /*3f90*/  @P0 STG.E desc[UR36][R56.64+0xc0], R23 ;  /* 0x0000c01738000986 */ /* 0x0001e2000c101924 */
[----:B------:R-:W-:-:S13]  /*3fa0*/  ISETP.GT.AND P0, PT, R3, 0x8, P2 ;  /* 0x000000080300780c */ /* 0x000fda0001704270 */
[----:B0-----:R-:W-:Y:S05]  /*3fb0*/  @!P0 BRA `(.L_x_85) ;  /* 0x0000000000048947 */ /* 0x001fea0003800000 */
[----:B------:R0:W5:Y:S02]  /*3fc0*/  LDG.E.LTC128B R120, desc[UR36][R20.64+0xc4] ;  /* 0x0000c42414787981 */ /* 0x000164000c1e1920 */
.L_x_85:
[----:B------:R-:W-:Y:S05]  /*3fd0*/  BSYNC B1 ;  /* 0x0000000000017941 */ /* 0x000fea0003800000 */
.L_x_84:
        /* <DEDUP_REMOVED lines=8> */
.L_x_87:
[----:B------:R-:W-:Y:S05]  /*4060*/  BSYNC B1 ;  /* 0x0000000000017941 */ /* 0x000fea0003800000 */
.L_x_86:
[----:B-----5:R-:W-:Y:S01]  /*4070*/  FMUL R23, R120, R91 ;  /* 0x0000005b78177220 */ /* 0x020fe20000400000 */
[----:B------:R-:W-:Y:S01]  /*4080*/  @P0 IMAD.MOV.U32 R66, RZ, RZ, R104 ;  /* 0x000000ffff420224 */ /* 0x000fe200078e0068 */
[----:B------:R-:W-:Y:S01]  /*4090*/  BSSY B1, `(.L_x_88) ;  /* 0x000000e000017945 */ /* 0x000fe20003800000 */
[----:B------:R-:W-:Y:S02]  /*40a0*/  @P0 IMAD.MOV.U32 R67, RZ, RZ, R105 ;  /* 0x000000ffff430224 */ /* 0x000fe400078e0069 */
[----:B------:R-:W-:-:S05]  /*40b0*/  FFMA R23, R84, R90, R23 ;  /* 0x0000005a54177223 */ /* 0x000fca0000000017 */
[----:B------:R0:W-:Y:S01]  /*40c0*/  @P0 STG.E desc[UR36][R66.64+0xe0], R23 ;  /* 0x0000e01742000986 */ /* 0x0001e2000c101924 */
[----:B------:R-:W-:-:S05]  /*40d0*/  IADD3 R62, P0, R103, R56, RZ ;  /* 0x00000038673e7210 */ /* 0x000fca0007f1e0ff */
[----:B------:R-:W-:Y:S01]  /*40e0*/  IMAD.X R63, R5, 0x1, R57, P0 ;  /* 0x00000001053f7824 */ /* 0x000fe200000e0639 */
[----:B------:R-:W-:-:S05]  /*40f0*/  IADD3 R64, P0, R103, R56, RZ ;  /* 0x0000003867407210 */ /* 0x000fca0007f1e0ff */
[----:B------:R-:W-:Y:S01]  /*4100*/  IMAD.X R65, R5, 0x1, R57, P0 ;  /* 0x0000000105417824 */ /* 0x000fe200000e0639 */
[----:B------:R-:W-:-:S05]  /*4110*/  IADD3 R60, P0, R103, R104, RZ ;  /* 0x00000068673c7210 */ /* 0x000fca0007f1e0ff */
[----:B------:R-:W-:Y:S01]  /*4120*/  IMAD.X R61, R5, 0x1, R105, P0 ;  /* 0x00000001053d7824 */ /* 0x000fe200000e0669 */
[----:B------:R-:W-:-:S04]  /*4130*/  ISETP.GT.AND P0, PT, R4, 0x39, PT ;  /* 0x000000390400780c */ /* 0x000fc80003f04270 */
[----:B------:R-:W-:-:S13]  /*4140*/  ISETP.GT.AND P4, PT, R3, RZ, P0 ;  /* 0x000000ff0300720c */ /* 0x000fda0000784270 */
[----:B0-----:R-:W-:Y:S05]  /*4150*/  @!P4 BRA `(.L_x_89) ;  /* 0x000000000004c947 */ /* 0x001fea0003800000 */
[----:B------:R0:W5:Y:S02]  /*4160*/  LDG.E.LTC128B R120, desc[UR36][R8.64+0xe4] ;  /* 0x0000e42408787981 */ /* 0x000164000c1e1920 */
.L_x_89:
[----:B------:R-:W-:Y:S05]  /*4170*/  BSYNC B1 ;  /* 0x0000000000017941 */ /* 0x000fea0003800000 */
.L_x_88:
[----:B-----5:R-:W-:Y:S01]  /*4180*/  FMUL R4, R120, R91 ;  /* 0x0000005b78047220 */ /* 0x020fe20000400000 */
[----:B------:R-:W-:Y:S03]  /*4190*/  BSSY B1, `(.L_x_90) ;  /* 0x0000006000017945 */ /* 0x000fe60003800000 */
[----:B------:R-:W-:-:S05]  /*41a0*/  FFMA R85, R85, R90, R4 ;  /* 0x0000005a55557223 */ /* 0x000fca0000000004 */
[----:B------:R0:W-:Y:S01]  /*41b0*/  @P4 STG.E desc[UR36][R104.64+0xe4], R85 ;  /* 0x0000e45568004986 */ /* 0x0001e2000c101924 */
[----:B------:R-:W-:-:S13]  /*41c0*/  ISETP.GT.AND P4, PT, R3, 0x8, P1 ;  /* 0x000000080300780c */ /* 0x000fda0000f84270 */
[----:B0-----:R-:W-:Y:S05]  /*41d0*/  @!P4 BRA `(.L_x_91) ;  /* 0x000000000004c947 */ /* 0x001fea0003800000 */
[----:B------:R0:W5:Y:S02]  /*41e0*/  LDG.E.LTC128B R120, desc[UR36][R20.64+0xe0] ;  /* 0x0000e02414787981 */ /* 0x000164000c1e1920 */
.L_x_91:
[----:B------:R-:W-:Y:S05]  /*41f0*/  BSYNC B1 ;  /* 0x0000000000017941 */ /* 0x000fea0003800000 */
.L_x_90:
[----:B-----5:R-:W-:Y:S01]  /*4200*/  FMUL R5, R120, R91 ;  /* 0x0000005b78057220 */ /* 0x020fe20000400000 */
[----:B------:R-:W-:Y:S03]  /*4210*/  BSSY B1, `(.L_x_92) ;  /* 0x0000006000017945 */ /* 0x000fe60003800000 */
[----:B------:R-:W-:-:S05]  /*4220*/  FFMA R5, R86, R90, R5 ;  /* 0x0000005a56057223 */ /* 0x000fca0000000005 */
[----:B------:R0:W-:Y:S01]  /*4230*/  @P4 STG.E desc[UR36][R56.64+0xe0], R5 ;  /* 0x0000e00538004986 */ /* 0x0001e2000c101924 */
[----:B------:R-:W-:-:S13]  /*4240*/  ISETP.GT.AND P4, PT, R3, 0x8, P0 ;  /* 0x000000080300780c */ /* 0x000fda0000784270 */
[----:B0-----:R-:W-:Y:S05]  /*4250*/  @!P4 BRA `(.L_x_93) ;  /* 0x000000000004c947 */ /* 0x001fea0003800000 */
[----:B------:R0:W5:Y:S02]  /*4260*/  LDG.E.LTC128B R120, desc[UR36][R20.64+0xe4] ;  /* 0x0000e42414787981 */ /* 0x000164000c1e1920 */
.L_x_93:
[----:B------:R-:W-:Y:S05]  /*4270*/  BSYNC B1 ;  /* 0x0000000000017941 */ /* 0x000fea0003800000 */
.L_x_92:
[----:B-----5:R-:W-:-:S04]  /*4280*/  FMUL R4, R120, R91 ;  /* 0x0000005b78047220 */ /* 0x020fc80000400000 */
[----:B------:R-:W-:-:S05]  /*4290*/  FFMA R87, R87, R90, R4 ;  /* 0x0000005a57577223 */ /* 0x000fca0000000004 */
[----:B------:R0:W-:Y:S01]  /*42a0*/  @P4 STG.E desc[UR36][R56.64+0xe4], R87 ;  /* 0x0000e45738004986 */ /* 0x0001e2000c101924 */
[----:B------:R-:W-:-:S13]  /*42b0*/  ISETP.GT.AND P4, PT, R3, 0x80, P6 ;  /* 0x000000800300780c */ /* 0x000fda0003784270 */
[----:B------:R-:W2:Y:S01]  /*42c0*/  @P4 LDG.E.LTC128B R120, desc[UR36][R58.64] ;  /* 0x000000243a784981 */ /* 0x000ea2000c1e1920 */
[----:B------:R-:W-:Y:S01]  /*42d0*/  BSSY B1, `(.L_x_94) ;  /* 0x0000008000017945 */ /* 0x000fe20003800000 */
[----:B--2---:R-:W-:-:S04]  /*42e0*/  FMUL R5, R120, R91 ;  /* 0x0000005b78057220 */ /* 0x004fc80000400000 */
[----:B------:R-:W-:-:S05]  /*42f0*/  FFMA R5, R24, R90, R5 ;  /* 0x0000005a18057223 */ /* 0x000fca0000000005 */
[----:B------:R0:W-:Y:S01]  /*4300*/  @P4 STG.E desc[UR36][R60.64], R5 ;  /* 0x000000053c004986 */ /* 0x0001e2000c101924 */
[----:B------:R-:W-:-:S04]  /*4310*/  ISETP.NE.AND P4, PT, R119, RZ, PT ;  /* 0x000000ff7700720c */ /* 0x000fc80003f85270 */
[----:B------:R-:W-:-:S13]  /*4320*/  ISETP.GT.AND P4, PT, R3, 0x80, P4 ;  /* 0x000000800300780c */ /* 0x000fda0002784270 */
[----:B0-----:R-:W-:Y:S05]  /*4330*/  @!P4 BRA `(.L_x_95) ;  /* 0x000000000004c947 */ /* 0x001fea0003800000 */
[----:B------:R0:W5:Y:S02]  /*4340*/  LDG.E.LTC128B R120, desc[UR36][R14.64+0x4] ;  /* 0x000004240e787981 */ /* 0x000164000c1e1920 */
.L_x_95:
[----:B------:R-:W-:Y:S05]  /*4350*/  BSYNC B1 ;  /* 0x0000000000017941 */ /* 0x000fea0003800000 */
.L_x_94:
[----:B-----5:R-:W-:Y:S01]  /*4360*/  FMUL R4, R120, R91 ;  /* 0x0000005b78047220 */ /* 0x020fe20000400000 */
[----:B------:R-:W-:Y:S01]  /*4370*/  @P4 IMAD.MOV.U32 R5, RZ, RZ, R61 ;  /* 0x000000ffff054224 */ /* 0x000fe200078e003d */
[----:B------:R-:W-:Y:S01]  /*4380*/  ISETP.GT.AND P6, PT, R3, 0x88, P6 ;  /* 0x000000880300780c */ /* 0x000fe200037c4270 */
[----:B------:R-:W-:Y:S01]  /*4390*/  BSSY B1, `(.L_x_96) ;  /* 0x0000006000017945 */ /* 0x000fe20003800000 */
[----:B------:R-:W-:Y:S01]  /*43a0*/  FFMA R25, R25, R90, R4 ;  /* 0x0000005a19197223 */ /* 0x000fe20000000004 */
[----:B------:R-:W-:-:S05]  /*43b0*/  @P4 IMAD.MOV.U32 R4, RZ, RZ, R60 ;  /* 0x000000ffff044224 */ /* 0x000fca00078e003c */
[----:B------:R2:W-:Y:S05]  /*43c0*/  @P4 STG.E desc[UR36][R4.64+0x4], R25 ;  /* 0x0000041904004986 */ /* 0x0005ea000c101924 */
[----:B------:R-:W-:Y:S05]  /*43d0*/  @!P6 BRA `(.L_x_97) ;  /* 0x000000000004e947 */ /* 0x000fea0003800000 */
[----:B------:R0:W5:Y:S02]  /*43e0*/  LDG.E.LTC128B R120, desc[UR36][R10.64] ;  /* 0x000000240a787981 */ /* 0x000164000c1e1920 */
.L_x_97:
[----:B------:R-:W-:Y:S05]  /*43f0*/  BSYNC B1 ;  /* 0x0000000000017941 */ /* 0x000fea0003800000 */
.L_x_96:
[----:B--2--5:R-:W-:Y:S01]  /*4400*/  FMUL R5, R120, R91 ;  /* 0x0000005b78057220 */ /* 0x024fe20000400000 */
[----:B------:R-:W-:Y:S01]  /*4410*/  ISETP.NE.AND P4, PT, R119, RZ, PT ;  /* 0x000000ff7700720c */ /* 0x000fe20003f85270 */
[----:B------:R-:W-:Y:S02]  /*4420*/  BSSY B1, `(.L_x_98) ;  /* 0x0000006000017945 */ /* 0x000fe40003800000 */
[----:B------:R-:W-:Y:S01]  /*4430*/  FFMA R5, R26, R90, R5 ;  /* 0x0000005a1a057223 */ /* 0x000fe20000000005 */
[----:B------:R-:W-:-:S04]  /*4440*/  ISETP.GT.AND P4, PT, R3, 0x88, P4 ;  /* 0x000000880300780c */ /* 0x000fc80002784270 */
[----:B------:R2:W-:Y:S09]  /*4450*/  @P6 STG.E desc[UR36][R62.64], R5 ;  /* 0x000000053e006986 */ /* 0x0005f2000c101924 */
[----:B------:R-:W-:Y:S05]  /*4460*/  @!P4 BRA `(.L_x_99) ;  /* 0x000000000004c947 */ /* 0x000fea0003800000 */
[----:B------:R0:W5:Y:S02]  /*4470*/  LDG.E.LTC128B R120, desc[UR36][R12.64+0x4] ;  /* 0x000004240c787981 */ /* 0x000164000c1e1920 */
.L_x_99:
[----:B------:R-:W-:Y:S05]  /*4480*/  BSYNC B1 ;  /* 0x0000000000017941 */ /* 0x000fea0003800000 */
.L_x_98:
[----:B-----5:R-:W-:Y:S01]  /*4490*/  FMUL R4, R120, R91 ;  /* 0x0000005b78047220 */ /* 0x020fe20000400000 */
[----:B------:R-:W-:Y:S01]  /*44a0*/  ISETP.NE.AND P6, PT, R116, RZ, PT ;  /* 0x000000ff7400720c */ /* 0x000fe20003fc5270 */
[----:B------:R-:W-:Y:S02]  /*44b0*/  BSSY B1, `(.L_x_100) ;  /* 0x0000006000017945 */ /* 0x000fe40003800000 */
[----:B------:R-:W-:-:S05]  /*44c0*/  FFMA R27, R27, R90, R4 ;  /* 0x0000005a1b1b7223 */ /* 0x000fca0000000004 */
[----:B------:R0:W-:Y:S01]  /*44d0*/  @P4 STG.E desc[UR36][R64.64+0x4], R27 ;  /* 0x0000041b40004986 */ /* 0x0001e2000c101924 */
[----:B------:R-:W-:-:S13]  /*44e0*/  ISETP.GT.AND P4, PT, R3, 0x80, P6 ;  /* 0x000000800300780c */ /* 0x000fda0003784270 */
[----:B0-----:R-:W-:Y:S05]  /*44f0*/  @!P4 BRA `(.L_x_101) ;  /* 0x000000000004c947 */ /* 0x001fea0003800000 */
[----:B------:R0:W5:Y:S02]  /*4500*/  LDG.E.LTC128B R120, desc[UR36][R14.64+0x20] ;  /* 0x000020240e787981 */ /* 0x000164000c1e1920 */
.L_x_101:
[----:B------:R-:W-:Y:S05]  /*4510*/  BSYNC B1 ;  /* 0x0000000000017941 */ /* 0x000fea0003800000 */
.L_x_100:
[----:B--2--5:R-:W-:Y:S01]  /*4520*/  FMUL R5, R120, R91 ;  /* 0x0000005b78057220 */ /* 0x024fe20000400000 */
[----:B------:R-:W-:Y:S01]  /*4530*/  @P4 IMAD.MOV.U32 R4, RZ, RZ, R60 ;  /* 0x000000ffff044224 */ /* 0x000fe200078e003c */
[----:B------:R-:W-:Y:S01]  /*4540*/  ISETP.NE.AND P6, PT, R117, RZ, PT ;  /* 0x000000ff7500720c */ /* 0x000fe20003fc5270 */
[----:B------:R-:W-:Y:S01]  /*4550*/  BSSY B1, `(.L_x_102) ;  /* 0x0000007000017945 */ /* 0x000fe20003800000 */
[----:B-1-34-:R-:W-:Y:S01]  /*4560*/  FFMA R9, R28, R90, R5 ;  /* 0x0000005a1c097223 */ /* 0x01afe20000000005 */
[----:B------:R-:W-:-:S05]  /*4570*/  @P4 MOV R5, R61 ;  /* 0x0000003d00054202 */ /* 0x000fca0000000f00 */
[----:B------:R1:W-:Y:S01]  /*4580*/  @P4 STG.E desc[UR36][R4.64+0x20], R9 ;  /* 0x0000200904004986 */ /* 0x0003e2000c101924 */
[----:B------:R-:W-:-:S13]  /*4590*/  ISETP.GT.AND P4, PT, R3, 0x80, P6 ;  /* 0x000000800300780c */ /* 0x000fda0003784270 */
[----:B-1----:R-:W-:Y:S05]  /*45a0*/  @!P4 BRA `(.L_x_103) ;  /* 0x000000000004c947 */ /* 0x002fea0003800000 */
[----:B------:R1:W5:Y:S02]  /*45b0*/  LDG.E.LTC128B R120, desc[UR36][R14.64+0x24] ;  /* 0x000024240e787981 */ /* 0x000364000c1e1920 */
.L_x_103:
[----:B------:R-:W-:Y:S05]  /*45c0*/  BSYNC B1 ;  /* 0x0000000000017941 */ /* 0x000fea0003800000 */
.L_x_102:
[----:B-----5:R-:W-:Y:S01]  /*45d0*/  FMUL R4, R120, R91 ;  /* 0x0000005b78047220 */ /* 0x020fe20000400000 */
[----:B------:R-:W-:Y:S01]  /*45e0*/  @P4 IMAD.MOV.U32 R5, RZ, RZ, R61 ;  /* 0x000000ffff054224 */ /* 0x000fe200078e003d */
[----:B------:R-:W-:Y:S02]  /*45f0*/  BSSY B1, `(.L_x_104) ;  /* 0x0000008000017945 */ /* 0x000fe40003800000 */
[----:B------:R-:W-:Y:S01]  /*4600*/  FFMA R29, R29, R90, R4 ;  /* 0x0000005a1d1d7223 */ /* 0x000fe20000000004 */
[----:B------:R-:W-:-:S05]  /*4610*/  @P4 IMAD.MOV.U32 R4, RZ, RZ, R60 ;  /* 0x000000ffff044224 */ /* 0x000fca00078e003c */
[----:B------:R2:W-:Y:S01]  /*4620*/  @P4 STG.E desc[UR36][R4.64+0x24], R29 ;  /* 0x0000241d04004986 */ /* 0x0005e2000c101924 */
[----:B------:R-:W-:-:S04]  /*4630*/  ISETP.NE.AND P4, PT, R116, RZ, PT ;  /* 0x000000ff7400720c */ /* 0x000fc80003f85270 */
[----:B------:R-:W-:-:S13]  /*4640*/  ISETP.GT.AND P4, PT, R3, 0x88, P4 ;  /* 0x000000880300780c */ /* 0x000fda0002784270 */
[----:B--2---:R-:W-:Y:S05]  /*4650*/  @!P4 BRA `(.L_x_105) ;  /* 0x000000000004c947 */ /* 0x004fea0003800000 */
[----:B------:R2:W5:Y:S02]  /*4660*/  LDG.E.LTC128B R120, desc[UR36][R12.64+0x20] ;  /* 0x000020240c787981 */ /* 0x000564000c1e1920 */
.L_x_105:
[----:B------:R-:W-:Y:S05]  /*4670*/  BSYNC B1 ;  /* 0x0000000000017941 */ /* 0x000fea0003800000 */
.L_x_104:
[----:B-----5:R-:W-:Y:S01]  /*4680*/  FMUL R5, R120, R91 ;  /* 0x0000005b78057220 */ /* 0x020fe20000400000 */
[----:B------:R-:W-:Y:S03]  /*4690*/  BSSY B1, `(.L_x_106) ;  /* 0x0000006000017945 */ /* 0x000fe60003800000 */
[----:B------:R-:W-:-:S05]  /*46a0*/  FFMA R5, R30, R90, R5 ;  /* 0x0000005a1e057223 */ /* 0x000fca0000000005 */
[----:B------:R3:W-:Y:S01]  /*46b0*/  @P4 STG.E desc[UR36][R6.64+0x20], R5 ;  /* 0x0000200506004986 */ /* 0x0007e2000c101924 */
[----:B------:R-:W-:-:S13]  /*46c0*/  ISETP.GT.AND P4, PT, R3, 0x88, P6 ;  /* 0x000000880300780c */ /* 0x000fda0003784270 */
[----:B---3--:R-:W-:Y:S05]  /*46d0*/  @!P4 BRA `(.L_x_107) ;  /* 0x000000000004c947 */ /* 0x008fea0003800000 */
[----:B------:R3:W5:Y:S02]  /*46e0*/  LDG.E.LTC128B R120, desc[UR36][R12.64+0x24] ;  /* 0x000024240c787981 */ /* 0x000764000c1e1920 */
.L_x_107:
[----:B------:R-:W-:Y:S05]  /*46f0*/  BSYNC B1 ;  /* 0x0000000000017941 */ /* 0x000fea0003800000 */
.L_x_106:
[----:B-----5:R-:W-:Y:S01]  /*4700*/  FMUL R4, R120, R91 ;  /* 0x0000005b78047220 */ /* 0x020fe20000400000 */
[----:B------:R-:W-:Y:S01]  /*4710*/  @P4 IMAD.MOV.U32 R5, RZ, RZ, R7 ;  /* 0x000000ffff054224 */ /* 0x000fe200078e0007 */
[----:B------:R-:W-:Y:S01]  /*4720*/  ISETP.NE.AND P6, PT, R114, RZ, PT ;  /* 0x000000ff7200720c */ /* 0x000fe20003fc5270 */
[----:B------:R-:W-:Y:S01]  /*4730*/  BSSY B1, `(.L_x_108) ;  /* 0x0000007000017945 */ /* 0x000fe20003800000 */
[----:B------:R-:W-:Y:S01]  /*4740*/  FFMA R31, R31, R90, R4 ;  /* 0x0000005a1f1f7223 */ /* 0x000fe20000000004 */
[----:B------:R-:W-:-:S05]  /*4750*/  @P4 IMAD.MOV.U32 R4, RZ, RZ, R6 ;  /* 0x000000ffff044224 */ /* 0x000fca00078e0006 */
[----:B------:R4:W-:Y:S01]  /*4760*/  @P4 STG.E desc[UR36][R4.64+0x24], R31 ;  /* 0x0000241f04004986 */ /* 0x0009e2000c101924 */
[----:B------:R-:W-:-:S13]  /*4770*/  ISETP.GT.AND P4, PT, R3, 0x80, P6 ;  /* 0x000000800300780c */ /* 0x000fda0003784270 */
[----:B----4-:R-:W-:Y:S05]  /*4780*/  @!P4 BRA `(.L_x_109) ;  /* 0x000000000004c947 */ /* 0x010fea0003800000 */
[----:B------:R4:W5:Y:S02]  /*4790*/  LDG.E.LTC128B R120, desc[UR36][R14.64+0x40] ;  /* 0x000040240e787981 */ /* 0x000964000c1e1920 */
.L_x_109:
[----:B------:R-:W-:Y:S05]  /*47a0*/  BSYNC B1 ;  /* 0x0000000000017941 */ /* 0x000fea0003800000 */
.L_x_108:
        /* <DEDUP_REMOVED lines=8> */
[----:B0-----:R-:W-:Y:S05]  /*4830*/  @!P4 BRA `(.L_x_111) ;  /* 0x000000000004c947 */ /* 0x001fea0003800000 */
[----:B------:R0:W5:Y:S02]  /*4840*/  LDG.E.LTC128B R120, desc[UR36][R14.64+0x44] ;  /* 0x000044240e787981 */ /* 0x000164000c1e1920 */
.L_x_111:
[----:B------:R-:W-:Y:S05]  /*4850*/  BSYNC B1 ;  /* 0x0000000000017941 */ /* 0x000fea0003800000 */
.L_x_110:
        /* <DEDUP_REMOVED lines=8> */
[----:B0-----:R-:W-:Y:S05]  /*48e0*/  @!P4 BRA `(.L_x_113) ;  /* 0x000000000004c947 */ /* 0x001fea0003800000 */
[----:B------:R0:W5:Y:S02]  /*48f0*/  LDG.E.LTC128B R120, desc[UR36][R12.64+0x40] ;  /* 0x000040240c787981 */ /* 0x000164000c1e1920 */
.L_x_113:
[----:B------:R-:W-:Y:S05]  /*4900*/  BSYNC B1 ;  /* 0x0000000000017941 */ /* 0x000fea0003800000 */
.L_x_112:
        /* <DEDUP_REMOVED lines=9> */
.L_x_115:
[----:B------:R-:W-:Y:S05]  /*49a0*/  BSYNC B1 ;  /* 0x0000000000017941 */ /* 0x000fea0003800000 */
.L_x_114:
        /* <DEDUP_REMOVED lines=10> */
.L_x_117:
[----:B------:R-:W-:Y:S05]  /*4a50*/  BSYNC B1 ;  /* 0x0000000000017941 */ /* 0x000fea0003800000 */
.L_x_116:
        /* <DEDUP_REMOVED lines=10> */
.L_x_119:
[----:B------:R-:W-:Y:S05]  /*4b00*/  BSYNC B1 ;  /* 0x0000000000017941 */ /* 0x000fea0003800000 */
.L_x_118:
        /* <DEDUP_REMOVED lines=10> */
.L_x_121:
[----:B------:R-:W-:Y:S05]  /*4bb0*/  BSYNC B1 ;  /* 0x0000000000017941 */ /* 0x000fea0003800000 */
.L_x_120:
        /* <DEDUP_REMOVED lines=9> */
.L_x_123:
[----:B------:R-:W-:Y:S05]  /*4c50*/  BSYNC B1 ;  /* 0x0000000000017941 */ /* 0x000fea0003800000 */
.L_x_122:
        /* <DEDUP_REMOVED lines=10> */
.L_x_125:
[----:B------:R-:W-:Y:S05]  /*4d00*/  BSYNC B1 ;  /* 0x0000000000017941 */ /* 0x000fea0003800000 */
.L_x_124:
        /* <DEDUP_REMOVED lines=10> */
.L_x_127:
[----:B------:R-:W-:Y:S05]  /*4db0*/  BSYNC B1 ;  /* 0x0000000000017941 */ /* 0x000fea0003800000 */
.L_x_126:
        /* <DEDUP_REMOVED lines=10> */
.L_x_129:
[----:B------:R-:W-:Y:S05]  /*4e60*/  BSYNC B1 ;  /* 0x0000000000017941 */ /* 0x000fea0003800000 */
.L_x_128:
        /* <DEDUP_REMOVED lines=9> */
.L_x_131:
[----:B------:R-:W-:Y:S05]  /*4f00*/  BSYNC B1 ;  /* 0x0000000000017941 */ /* 0x000fea0003800000 */
.L_x_130:
[----:B-----5:R-:W-:Y:S01]  /*4f10*/  FMUL R4, R120, R91 ;  /* 0x0000005b78047220 */ /* 0x020fe20000400000 */
[----:B------:R-:W-:Y:S01]  /*4f20*/  @P4 IMAD.MOV.U32 R5, RZ, RZ, R7 ;  /* 0x000000ffff054224 */ /* 0x000fe200078e0007 */
[----:B------:R-:W-:Y:S01]  /*4f30*/  ISETP.NE.AND P6, PT, R70, RZ, PT ;  /* 0x000000ff4600720c */ /* 0x000fe20003fc5270 */
[----:B------:R-:W-:Y:S01]  /*4f40*/  BSSY B1, `(.L_x_132) ;  /* 0x0000007000017945 */ /* 0x000fe20003800000 */
[----:B------:R-:W-:Y:S01]  /*4f50*/  FFMA R43, R43, R90, R4 ;  /* 0x0000005a2b2b7223 */ /* 0x000fe20000000004 */
[----:B------:R-:W-:-:S05]  /*4f60*/  @P4 MOV R4, R6 ;  /* 0x0000000600044202 */ /* 0x000fca0000000f00 */
[----:B------:R0:W-:Y:S01]  /*4f70*/  @P4 STG.E desc[UR36][R4.64+0x84], R43 ;  /* 0x0000842b04004986 */ /* 0x0001e2000c101924 */
[----:B------:R-:W-:-:S13]  /*4f80*/  ISETP.GT.AND P4, PT, R3, 0x80, P6 ;  /* 0x000000800300780c */ /* 0x000fda0003784270 */
[----:B0-----:R-:W-:Y:S05]  /*4f90*/  @!P4 BRA `(.L_x_133) ;  /* 0x000000000004c947 */ /* 0x001fea0003800000 */
[----:B------:R0:W5:Y:S02]  /*4fa0*/  LDG.E.LTC128B R120, desc[UR36][R14.64+0xa0] ;  /* 0x0000a0240e787981 */ /* 0x000164000c1e1920 */
.L_x_133:
[----:B------:R-:W-:Y:S05]  /*4fb0*/  BSYNC B1 ;  /* 0x0000000000017941 */ /* 0x000fea0003800000 */
.L_x_132:
        /* <DEDUP_REMOVED lines=9> */
.L_x_135:
[----:B------:R-:W-:Y:S05]  /*5050*/  BSYNC B1 ;  /* 0x0000000000017941 */ /* 0x000fea0003800000 */
.L_x_134:
        /* <DEDUP_REMOVED lines=9> */
.L_x_137:
[----:B------:R-:W-:Y:S05]  /*50f0*/  BSYNC B1 ;  /* 0x0000000000017941 */ /* 0x000fea0003800000 */
.L_x_136:
        /* <DEDUP_REMOVED lines=9> */
.L_x_139:
[----:B------:R-:W-:Y:S05]  /*5190*/  BSYNC B1 ;  /* 0x0000000000017941 */ /* 0x000fea0003800000 */
.L_x_138:
[----:B0----5:R-:W-:Y:S01]  /*51a0*/  FMUL R4, R120, R91 ;  /* 0x0000005b78047220 */ /* 0x021fe20000400000 */
[----:B------:R-:W-:Y:S01]  /*51b0*/  @P5 MOV R5, R7 ;  /* 0x0000000700055202 */ /* 0x000fe20000000f00 */
[----:B------:R-:W-:Y:S01]  /*51c0*/  BSSY B1, `(.L_x_140) ;  /* 0x0000007000017945 */ /* 0x000fe20003800000 */
[----:B------:R-:W-:Y:S01]  /*51d0*/  ISETP.GT.AND P4, PT, R3, 0x80, P3 ;  /* 0x000000800300780c */ /* 0x000fe20001f84270 */
[----:B------:R-:W-:Y:S01]  /*51e0*/  FFMA R47, R47, R90, R4 ;  /* 0x0000005a2f2f7223 */ /* 0x000fe20000000004 */
[----:B------:R-:W-:-:S05]  /*51f0*/  @P5 IMAD.MOV.U32 R4, RZ, RZ, R6 ;  /* 0x000000ffff045224 */ /* 0x000fca00078e0006 */
[----:B------:R0:W-:Y:S06]  /*5200*/  @P5 STG.E desc[UR36][R4.64+0xa4], R47 ;  /* 0x0000a42f04005986 */ /* 0x0001ec000c101924 */
[----:B------:R-:W-:Y:S05]  /*5210*/  @!P4 BRA `(.L_x_141) ;  /* 0x000000000004c947 */ /* 0x000fea0003800000 */
[----:B------:R0:W5:Y:S02]  /*5220*/  LDG.E.LTC128B R120, desc[UR36][R14.64+0xc0] ;  /* 0x0000c0240e787981 */ /* 0x000164000c1e1920 */
.L_x_141:
[----:B------:R-:W-:Y:S05]  /*5230*/  BSYNC B1 ;  /* 0x0000000000017941 */ /* 0x000fea0003800000 */
.L_x_140:
[----:B0----5:R-:W-:Y:S01]  /*5240*/  FMUL R5, R120, R91 ;  /* 0x0000005b78057220 */ /* 0x021fe20000400000 */
        /* <DEDUP_REMOVED lines=8> */
.L_x_143:
[----:B------:R-:W-:Y:S05]  /*52d0*/  BSYNC B1 ;  /* 0x0000000000017941 */ /* 0x000fea0003800000 */
.L_x_142:
        /* <DEDUP_REMOVED lines=9> */
.L_x_145:
[----:B------:R-:W-:Y:S05]  /*5370*/  BSYNC B1 ;  /* 0x0000000000017941 */ /* 0x000fea0003800000 */
.L_x_144:
        /* <DEDUP_REMOVED lines=9> */
.L_x_147:
[----:B------:R-:W-:Y:S05]  /*5410*/  BSYNC B1 ;  /* 0x0000000000017941 */ /* 0x000fea0003800000 */
.L_x_146:
        /* <DEDUP_REMOVED lines=9> */
.L_x_149:
[----:B------:R-:W-:Y:S05]  /*54b0*/  BSYNC B1 ;  /* 0x0000000000017941 */ /* 0x000fea0003800000 */
.L_x_148:
        /* <DEDUP_REMOVED lines=9> */
.L_x_151:
[----:B------:R-:W-:Y:S05]  /*5550*/  BSYNC B1 ;  /* 0x0000000000017941 */ /* 0x000fea0003800000 */
.L_x_150:
[----:B0----5:R-:W-:Y:S01]  /*5560*/  FMUL R4, R120, R91 ;  /* 0x0000005b78047220 */ /* 0x021fe20000400000 */
[----:B------:R-:W-:Y:S01]  /*5570*/  ISETP.GT.AND P1, PT, R3, 0x88, P1 ;  /* 0x000000880300780c */ /* 0x000fe20000f24270 */
[----:B------:R-:W-:Y:S02]  /*5580*/  BSSY B1, `(.L_x_152) ;  /* 0x0000005000017945 */ /* 0x000fe40003800000 */
[----:B------:R-:W-:-:S05]  /*5590*/  FFMA R53, R53, R90, R4 ;  /* 0x0000005a35357223 */ /* 0x000fca0000000004 */
[----:B------:R0:W-:Y:S05]  /*55a0*/  @P2 STG.E desc[UR36][R60.64+0xe4], R53 ;  /* 0x0000e4353c002986 */ /* 0x0001ea000c101924 */
[----:B------:R-:W-:Y:S05]  /*55b0*/  @!P1 BRA `(.L_x_153) ;  /* 0x0000000000049947 */ /* 0x000fea0003800000 */
[----:B------:R0:W5:Y:S02]  /*55c0*/  LDG.E.LTC128B R120, desc[UR36][R12.64+0xe0] ;  /* 0x0000e0240c787981 */ /* 0x000164000c1e1920 */
.L_x_153:
[----:B------:R-:W-:Y:S05]  /*55d0*/  BSYNC B1 ;  /* 0x0000000000017941 */ /* 0x000fea0003800000 */
.L_x_152:
        /* <DEDUP_REMOVED lines=9> */
.L_x_155:
[----:B------:R-:W-:Y:S05]  /*5670*/  BSYNC B1 ;  /* 0x0000000000017941 */ /* 0x000fea0003800000 */
.L_x_154:
[----:B-----5:R-:W-:-:S04]  /*5680*/  FMUL R120, R120, R91 ;  /* 0x0000005b78787220 */ /* 0x020fc80000400000 */
[----:B------:R-:W-:Y:S01]  /*5690*/  FFMA R55, R55, R90, R120 ;  /* 0x0000005a37377223 */ /* 0x000fe20000000078 */
[----:B------:R-:W-:Y:S06]  /*56a0*/  @!P0 BRA `(.L_x_156) ;  /* 0x00000010007c8947 */ /* 0x000fec0003800000 */
[----:B------:R0:W-:Y:S01]  /*56b0*/  STG.E desc[UR36][R6.64+0xe4], R55 ;  /* 0x0000e43706007986 */ /* 0x0001e2000c101924 */
[----:B------:R-:W-:Y:S05]  /*56c0*/  BRA `(.L_x_156) ;  /* 0x0000001000747947 */ /* 0x000fea0003800000 */
.L_x_33:
[----:B------:R-:W-:Y:S01]  /*56d0*/  ULDC.64 UR4, c[0x0][0x5c0] ;  /* 0x0001700000047ab9 */ /* 0x000fe20000000a00 */
[----:B------:R-:W-:Y:S01]  /*56e0*/  ISETP.GT.AND P4, PT, R4, 0x1, PT ;  /* 0x000000010400780c */ /* 0x000fe20003f84270 */
[-C--:B------:R-:W-:Y:S01]  /*56f0*/  FMUL R5, R56, R90.reuse ;  /* 0x0000005a38057220 */ /* 0x080fe20000400000 */
[----:B------:R-:W-:Y:S01]  /*5700*/  LEA R8, P1, R20, UR4, 0x2 ;  /* 0x0000000414087c11 */ /* 0x000fe2000f8210ff */
[C---:B------:R-:W-:Y:S02]  /*5710*/  IMAD.SHL.U32 R15, R92.reuse, 0x4, RZ ;  /* 0x000000045c0f7824 */ /* 0x040fe400078e00ff */
[-C--:B------:R-:W-:Y:S01]  /*5720*/  FMUL R57, R57, R90.reuse ;  /* 0x0000005a39397220 */ /* 0x080fe20000400000 */
[----:B------:R-:W-:Y:S01]  /*5730*/  SHF.L.U64.HI R7, R92, 0x2, R95 ;  /* 0x000000025c077819 */ /* 0x000fe2000001025f */
[-C--:B------:R-:W-:Y:S01]  /*5740*/  FMUL R59, R59, R90.reuse ;  /* 0x0000005a3b3b7220 */ /* 0x080fe20000400000 */
[----:B------:R-:W-:Y:S01]  /*5750*/  LEA.HI.X R9, R20, UR5, R103, 0x2, P1 ;  /* 0x0000000514097c11 */ /* 0x000fe200088f1467 */
[----:B------:R-:W-:Y:S01]  /*5760*/  IMAD.SHL.U32 R103, R93, 0x4, RZ ;  /* 0x000000045d677824 */ /* 0x000fe200078e00ff */
[----:B------:R-:W-:Y:S01]  /*5770*/  ISETP.GT.AND P1, PT, R3, RZ, P4 ;  /* 0x000000ff0300720c */ /* 0x000fe20002724270 */
[----:B------:R-:W-:Y:S01]  /*5780*/  FMUL R13, R58, R90 ;  /* 0x0000005a3a0d7220 */ /* 0x000fe20000400000 */
[----:B------:R-:W-:Y:S01]  /*5790*/  IADD3 R10, P2, R15, R8, RZ ;  /* 0x000000080f0a7210 */ /* 0x000fe20007f5e0ff */
[----:B------:R0:W-:Y:S01]  /*57a0*/  @P0 STG.E desc[UR36][R8.64], R5 ;  /* 0x0000000508000986 */ /* 0x0001e2000c101924 */
[----:B------:R-:W-:Y:S01]  /*57b0*/  ISETP.GT.AND P0, PT, R3, 0x8, P4 ;  /* 0x000000080300780c */ /* 0x000fe20002704270 */
[-C--:B------:R-:W-:Y:S01]  /*57c0*/  FMUL R61, R61, R90.reuse ;  /* 0x0000005a3d3d7220 */ /* 0x080fe20000400000 */
[----:B------:R-:W-:Y:S01]  /*57d0*/  SHF.L.U64.HI R23, R93, 0x2, R94 ;  /* 0x000000025d177819 */ /* 0x000fe2000001025e */
[----:B------:R-:W-:Y:S01]  /*57e0*/  IMAD.X R11, R7, 0x1, R9, P2 ;  /* 0x00000001070b7824 */ /* 0x000fe200010e0609 */
[C---:B------:R-:W-:Y:S01]  /*57f0*/  ISETP.GT.AND P5, PT, R4.reuse, 0x8, PT ;  /* 0x000000080400780c */ /* 0x040fe20003fa4270 */
[-C--:B------:R-:W-:Y:S01]  /*5800*/  FMUL R63, R63, R90.reuse ;  /* 0x0000005a3f3f7220 */ /* 0x080fe20000400000 */
[----:B------:R-:W-:Y:S01]  /*5810*/  ISETP.GT.AND P4, PT, R4, 0x9, PT ;  /* 0x000000090400780c */ /* 0x000fe20003f84270 */
[----:B------:R-:W-:Y:S01]  /*5820*/  FMUL R65, R65, R90 ;  /* 0x0000005a41417220 */ /* 0x000fe20000400000 */
[----:B------:R-:W-:Y:S01]  /*5830*/  ISETP.GT.AND P3, PT, R3, 0x8, P6 ;  /* 0x000000080300780c */ /* 0x000fe20003764270 */
[----:B------:R-:W-:Y:S01]  /*5840*/  @P1 STG.E desc[UR36][R8.64+0x4], R57 ;  /* 0x0000043908001986 */ /* 0x000fe2000c101924 */
[----:B------:R-:W-:Y:S01]  /*5850*/  IADD3 R6, P1, P2, R103, R8, R15 ;  /* 0x0000000867067210 */ /* 0x000fe20007a3e00f */
[-C--:B0-----:R-:W-:Y:S01]  /*5860*/  FMUL R5, R60, R90.reuse ;  /* 0x0000005a3c057220 */ /* 0x081fe20000400000 */
[-C--:B------:R-:W-:Y:S01]  /*5870*/  FMUL R67, R67, R90.reuse ;  /* 0x0000005a43437220 */ /* 0x080fe20000400000 */
[----:B------:R-:W-:Y:S01]  /*5880*/  @P0 STG.E desc[UR36][R10.64+0x4], R59 ;  /* 0x0000043b0a000986 */ /* 0x000fe2000c101924 */
[----:B------:R-:W-:Y:S01]  /*5890*/  IADD3.X R7, R23, R9, R7, P1, P2 ;  /* 0x0000000917077210 */ /* 0x000fe20000fe4407 */
[-C--:B------:R-:W-:Y:S01]  /*58a0*/  FMUL R69, R69, R90.reuse ;  /* 0x0000005a45457220 */ /* 0x080fe20000400000 */
[----:B------:R-:W-:Y:S01]  /*58b0*/  ISETP.GT.AND P1, PT, R3, RZ, P5 ;  /* 0x000000ff0300720c */ /* 0x000fe20002f24270 */
[-C--:B------:R-:W-:Y:S01]  /*58c0*/  FMUL R71, R71, R90.reuse ;  /* 0x0000005a47477220 */ /* 0x080fe20000400000 */
[----:B------:R-:W-:Y:S01]  /*58d0*/  ISETP.GT.AND P0, PT, R3, RZ, P4 ;  /* 0x000000ff0300720c */ /* 0x000fe20002704270 */
[-C--:B------:R-:W-:Y:S01]  /*58e0*/  FMUL R73, R73, R90.reuse ;  /* 0x0000005a49497220 */ /* 0x080fe20000400000 */
[C---:B------:R-:W-:Y:S01]  /*58f0*/  ISETP.GT.AND P2, PT, R4.reuse, 0x11, PT ;  /* 0x000000110400780c */ /* 0x040fe20003f44270 */
[----:B------:R0:W-:Y:S01]  /*5900*/  @P3 STG.E desc[UR36][R10.64], R13 ;  /* 0x0000000d0a003986 */ /* 0x0001e2000c101924 */
[C---:B------:R-:W-:Y:S01]  /*5910*/  ISETP.GT.AND P3, PT, R4.reuse, 0x10, PT ;  /* 0x000000100400780c */ /* 0x040fe20003f64270 */
[-C--:B------:R-:W-:Y:S01]  /*5920*/  FMUL R75, R75, R90.reuse ;  /* 0x0000005a4b4b7220 */ /* 0x080fe20000400000 */
[-C--:B------:R-:W-:Y:S01]  /*5930*/  FMUL R77, R77, R90.reuse ;  /* 0x0000005a4d4d7220 */ /* 0x080fe20000400000 */
[-C--:B------:R-:W-:Y:S01]  /*5940*/  FMUL R79, R79, R90.reuse ;  /* 0x0000005a4f4f7220 */ /* 0x080fe20000400000 */
[-C--:B------:R-:W-:Y:S01]  /*5950*/  FMUL R81, R81, R90.reuse ;  /* 0x0000005a51517220 */ /* 0x080fe20000400000 */
[-C--:B------:R-:W-:Y:S01]  /*5960*/  FMUL R83, R83, R90.reuse ;  /* 0x0000005a53537220 */ /* 0x080fe20000400000 */
[-C--:B------:R-:W-:Y:S01]  /*5970*/  FMUL R85, R85, R90.reuse ;  /* 0x0000005a55557220 */ /* 0x080fe20000400000 */
[----:B------:R1:W-:Y:S01]  /*5980*/  @P1 STG.E desc[UR36][R8.64+0x20], R5 ;  /* 0x0000200508001986 */ /* 0x0003e2000c101924 */
[----:B------:R-:W-:Y:S01]  /*5990*/  ISETP.GT.AND P1, PT, R3, 0x8, P5 ;  /* 0x000000080300780c */ /* 0x000fe20002f24270 */
[-C--:B------:R-:W-:Y:S01]  /*59a0*/  FMUL R87, R87, R90.reuse ;  /* 0x0000005a57577220 */ /* 0x080fe20000400000 */
[----:B------:R-:W-:Y:S01]  /*59b0*/  ISETP.GT.AND P5, PT, R4, 0x28, PT ;  /* 0x000000280400780c */ /* 0x000fe20003fa4270 */
[----:B------:R-:W-:Y:S01]  /*59c0*/  @P0 STG.E desc[UR36][R8.64+0x24], R61 ;  /* 0x0000243d08000986 */ /* 0x000fe2000c101924 */
[----:B------:R-:W-:Y:S01]  /*59d0*/  ISETP.GT.AND P0, PT, R3, 0x8, P4 ;  /* 0x000000080300780c */ /* 0x000fe20002704270 */
[-C--:B0-----:R-:W-:Y:S01]  /*59e0*/  FMUL R13, R62, R90.reuse ;  /* 0x0000005a3e0d7220 */ /* 0x081fe20000400000 */
[----:B------:R-:W-:Y:S01]  /*59f0*/  ISETP.GT.AND P4, PT, R4, 0x30, PT ;  /* 0x000000300400780c */ /* 0x000fe20003f84270 */
[-C--:B------:R-:W-:Y:S01]  /*5a00*/  FMUL R25, R25, R90.reuse ;  /* 0x0000005a19197220 */ /* 0x080fe20000400000 */
[----:B------:R-:W-:Y:S01]  /*5a10*/  P2R R57, PR, RZ, 0x20 ;  /* 0x00000020ff397803 */ /* 0x000fe20000000000 */
[-C--:B------:R-:W-:Y:S01]  /*5a20*/  FMUL R27, R27, R90.reuse ;  /* 0x0000005a1b1b7220 */ /* 0x080fe20000400000 */
[-C--:B------:R-:W-:Y:S01]  /*5a30*/  FMUL R29, R29, R90.reuse ;  /* 0x0000005a1d1d7220 */ /* 0x080fe20000400000 */
[-C--:B-1----:R-:W-:Y:S01]  /*5a40*/  FMUL R5, R64, R90.reuse ;  /* 0x0000005a40057220 */ /* 0x082fe20000400000 */
[-C--:B------:R-:W-:Y:S01]  /*5a50*/  FMUL R31, R31, R90.reuse ;  /* 0x0000005a1f1f7220 */ /* 0x080fe20000400000 */
[----:B------:R0:W-:Y:S01]  /*5a60*/  @P1 STG.E desc[UR36][R10.64+0x20], R13 ;  /* 0x0000200d0a001986 */ /* 0x0001e2000c101924 */
[----:B------:R-:W-:Y:S01]  /*5a70*/  ISETP.GT.AND P1, PT, R4, 0x19, PT ;  /* 0x000000190400780c */ /* 0x000fe20003f24270 */
[-C--:B------:R-:W-:Y:S01]  /*5a80*/  FMUL R33, R33, R90.reuse ;  /* 0x0000005a21217220 */ /* 0x080fe20000400000 */
[-C--:B------:R-:W-:Y:S01]  /*5a90*/  FMUL R35, R35, R90.reuse ;  /* 0x0000005a23237220 */ /* 0x080fe20000400000 */
[----:B------:R-:W-:Y:S01]  /*5aa0*/  @P0 STG.E desc[UR36][R10.64+0x24], R63 ;  /* 0x0000243f0a000986 */ /* 0x000fe2000c101924 */
[----:B------:R-:W-:Y:S01]  /*5ab0*/  ISETP.GT.AND P0, PT, R3, RZ, P3 ;  /* 0x000000ff0300720c */ /* 0x000fe20001f04270 */
[-C--:B------:R-:W-:Y:S01]  /*5ac0*/  FMUL R37, R37, R90.reuse ;  /* 0x0000005a25257220 */ /* 0x080fe20000400000 */
[-C--:B------:R-:W-:Y:S01]  /*5ad0*/  FMUL R39, R39, R90.reuse ;  /* 0x0000005a27277220 */ /* 0x080fe20000400000 */
[-C--:B------:R-:W-:Y:S01]  /*5ae0*/  FMUL R41, R41, R90.reuse ;  /* 0x0000005a29297220 */ /* 0x080fe20000400000 */
[-C--:B------:R-:W-:Y:S01]  /*5af0*/  FMUL R43, R43, R90.reuse ;  /* 0x0000005a2b2b7220 */ /* 0x080fe20000400000 */
[-C--:B------:R-:W-:Y:S01]  /*5b00*/  FMUL R45, R45, R90.reuse ;  /* 0x0000005a2d2d7220 */ /* 0x080fe20000400000 */
[-C--:B------:R-:W-:Y:S01]  /*5b10*/  FMUL R47, R47, R90.reuse ;  /* 0x0000005a2f2f7220 */ /* 0x080fe20000400000 */
[-C--:B0-----:R-:W-:Y:S01]  /*5b20*/  FMUL R13, R66, R90.reuse ;  /* 0x0000005a420d7220 */ /* 0x081fe20000400000 */
[-C--:B------:R-:W-:Y:S01]  /*5b30*/  FMUL R49, R49, R90.reuse ;  /* 0x0000005a31317220 */ /* 0x080fe20000400000 */
[-C--:B------:R-:W-:Y:S01]  /*5b40*/  FMUL R51, R51, R90.reuse ;  /* 0x0000005a33337220 */ /* 0x080fe20000400000 */
[-C--:B------:R-:W-:Y:S01]  /*5b50*/  FMUL R53, R53, R90.reuse ;  /* 0x0000005a35357220 */ /* 0x080fe20000400000 */
[----:B------:R-:W-:-:S02]  /*5b60*/  FMUL R55, R55, R90 ;  /* 0x0000005a37377220 */ /* 0x000fc40000400000 */
[----:B------:R0:W-:Y:S01]  /*5b70*/  @P0 STG.E desc[UR36][R8.64+0x40], R5 ;  /* 0x0000400508000986 */ /* 0x0001e2000c101924 */
[----:B------:R-:W-:Y:S01]  /*5b80*/  ISETP.GT.AND P0, PT, R3, RZ, P2 ;  /* 0x000000ff0300720c */ /* 0x000fe20001704270 */
[----:B0-----:R-:W-:-:S12]  /*5b90*/  FMUL R5, R68, R90 ;  /* 0x0000005a44057220 */ /* 0x001fd80000400000 */
[----:B------:R-:W-:Y:S01]  /*5ba0*/  @P0 STG.E desc[UR36][R8.64+0x44], R65 ;  /* 0x0000444108000986 */ /* 0x000fe2000c101924 */
[----:B------:R-:W-:Y:S02]  /*5bb0*/  ISETP.GT.AND P0, PT, R3, 0x8, P3 ;  /* 0x000000080300780c */ /* 0x000fe40001f04270 */
[----:B------:R-:W-:-:S04]  /*5bc0*/  ISETP.GT.AND P3, PT, R4, 0x29, PT ;  /* 0x000000290400780c */ /* 0x000fc80003f64270 */
[----:B------:R-:W-:-:S07]  /*5bd0*/  P2R R56, PR, RZ, 0x8 ;  /* 0x00000008ff387803 */ /* 0x000fce0000000000 */
[----:B------:R0:W-:Y:S01]  /*5be0*/  @P0 STG.E desc[UR36][R10.64+0x40], R13 ;  /* 0x0000400d0a000986 */ /* 0x0001e2000c101924 */
[----:B------:R-:W-:Y:S02]  /*5bf0*/  ISETP.GT.AND P0, PT, R3, 0x8, P2 ;  /* 0x000000080300780c */ /* 0x000fe40001704270 */
[----:B------:R-:W-:Y:S01]  /*5c00*/  ISETP.GT.AND P2, PT, R4, 0x18, PT ;  /* 0x000000180400780c */ /* 0x000fe20003f44270 */
[----:B0-----:R-:W-:-:S10]  /*5c10*/  FMUL R13, R70, R90 ;  /* 0x0000005a460d7220 */ /* 0x001fd40000400000 */
[----:B------:R-:W-:Y:S01]  /*5c20*/  @P0 STG.E desc[UR36][R10.64+0x44], R67 ;  /* 0x000044430a000986 */ /* 0x000fe2000c101924 */
[----:B------:R-:W-:-:S13]  /*5c30*/  ISETP.GT.AND P0, PT, R3, RZ, P2 ;  /* 0x000000ff0300720c */ /* 0x000fda0001704270 */
[----:B------:R0:W-:Y:S01]  /*5c40*/  @P0 STG.E desc[UR36][R8.64+0x60], R5 ;  /* 0x0000600508000986 */ /* 0x0001e2000c101924 */
[----:B------:R-:W-:Y:S01]  /*5c50*/  ISETP.GT.AND P0, PT, R3, RZ, P1 ;  /* 0x000000ff0300720c */ /* 0x000fe20000f04270 */
[----:B0-----:R-:W-:-:S12]  /*5c60*/  FMUL R5, R72, R90 ;  /* 0x0000005a48057220 */ /* 0x001fd80000400000 */
[----:B------:R-:W-:Y:S01]  /*5c70*/  @P0 STG.E desc[UR36][R8.64+0x64], R69 ;  /* 0x0000644508000986 */ /* 0x000fe2000c101924 */
[----:B------:R-:W-:Y:S02]  /*5c80*/  ISETP.GT.AND P0, PT, R3, 0x8, P2 ;  /* 0x000000080300780c */ /* 0x000fe40001704270 */
[----:B------:R-:W-:-:S11]  /*5c90*/  ISETP.GT.AND P2, PT, R4, 0x20, PT ;  /* 0x000000200400780c */ /* 0x000fd60003f44270 */
        /* <DEDUP_REMOVED lines=13> */
[----:B------:R-:W-:Y:S01]  /*5d70*/  ISETP.GT.AND P0, PT, R3, 0x8, P1 ;  /* 0x000000080300780c */ /* 0x000fe20000f04270 */
[----:B0-----:R-:W-:-:S12]  /*5d80*/  FMUL R13, R78, R90 ;  /* 0x0000005a4e0d7220 */ /* 0x001fd80000400000 */
[----:B------:R-:W-:Y:S01]  /*5d90*/  @P0 STG.E desc[UR36][R10.64+0x84], R75 ;  /* 0x0000844b0a000986 */ /* 0x000fe2000c101924 */
[----:B------:R-:W-:-:S13]  /*5da0*/  ISETP.GT.AND P0, PT, R3, RZ, P5 ;  /* 0x000000ff0300720c */ /* 0x000fda0002f04270 */
[----:B------:R0:W-:Y:S01]  /*5db0*/  @P0 STG.E desc[UR36][R8.64+0xa0], R5 ;  /* 0x0000a00508000986 */ /* 0x0001e2000c101924 */
[----:B------:R-:W-:Y:S01]  /*5dc0*/  ISETP.GT.AND P0, PT, R3, RZ, P3 ;  /* 0x000000ff0300720c */ /* 0x000fe20001f04270 */
[----:B0-----:R-:W-:-:S12]  /*5dd0*/  FMUL R5, R80, R90 ;  /* 0x0000005a50057220 */ /* 0x001fd80000400000 */
[----:B------:R-:W-:Y:S01]  /*5de0*/  @P0 STG.E desc[UR36][R8.64+0xa4], R77 ;  /* 0x0000a44d08000986 */ /* 0x000fe2000c101924 */
[----:B------:R-:W-:-:S13]  /*5df0*/  ISETP.GT.AND P0, PT, R3, 0x8, P5 ;  /* 0x000000080300780c */ /* 0x000fda0002f04270 */
[----:B------:R0:W-:Y:S01]  /*5e00*/  @P0 STG.E desc[UR36][R10.64+0xa0], R13 ;  /* 0x0000a00d0a000986 */ /* 0x0001e2000c101924 */
[C---:B------:R-:W-:Y:S02]  /*5e10*/  ISETP.GT.AND P0, PT, R3.reuse, 0x8, P3 ;  /* 0x000000080300780c */ /* 0x040fe40001f04270 */
[----:B------:R-:W-:Y:S01]  /*5e20*/  ISETP.GT.AND P3, PT, R3, 0x8, P2 ;  /* 0x000000080300780c */ /* 0x000fe20001764270 */
[----:B0-----:R-:W-:-:S10]  /*5e30*/  FMUL R13, R82, R90 ;  /* 0x0000005a520d7220 */ /* 0x001fd40000400000 */
[----:B------:R-:W-:Y:S01]  /*5e40*/  @P0 STG.E desc[UR36][R10.64+0xa4], R79 ;  /* 0x0000a44f0a000986 */ /* 0x000fe2000c101924 */
[----:B------:R-:W-:-:S13]  /*5e50*/  ISETP.GT.AND P0, PT, R3, RZ, P4 ;  /* 0x000000ff0300720c */ /* 0x000fda0002704270 */
[----:B------:R0:W-:Y:S01]  /*5e60*/  @P0 STG.E desc[UR36][R8.64+0xc0], R5 ;  /* 0x0000c00508000986 */ /* 0x0001e2000c101924 */
[----:B------:R-:W-:-:S04]  /*5e70*/  ISETP.GT.AND P0, PT, R4, 0x31, PT ;  /* 0x000000310400780c */ /* 0x000fc80003f04270 */
[----:B------:R-:W-:Y:S01]  /*5e80*/  ISETP.GT.AND P1, PT, R3, RZ, P0 ;  /* 0x000000ff0300720c */ /* 0x000fe20000724270 */
[----:B0-----:R-:W-:-:S12]  /*5e90*/  FMUL R5, R84, R90 ;  /* 0x0000005a54057220 */ /* 0x001fd80000400000 */
[----:B------:R-:W-:Y:S01]  /*5ea0*/  @P1 STG.E desc[UR36][R8.64+0xc4], R81 ;  /* 0x0000c45108001986 */ /* 0x000fe2000c101924 */
[----:B------:R-:W-:-:S13]  /*5eb0*/  ISETP.GT.AND P1, PT, R3, 0x8, P4 ;  /* 0x000000080300780c */ /* 0x000fda0002724270 */
[----:B------:R0:W-:Y:S01]  /*5ec0*/  @P1 STG.E desc[UR36][R10.64+0xc0], R13 ;  /* 0x0000c00d0a001986 */ /* 0x0001e2000c101924 */
[----:B------:R-:W-:-:S13]  /*5ed0*/  ISETP.GT.AND P1, PT, R3, 0x8, P0 ;  /* 0x000000080300780c */ /* 0x000fda0000724270 */
[----:B------:R-:W-:Y:S01]  /*5ee0*/  @P1 STG.E desc[UR36][R10.64+0xc4], R83 ;  /* 0x0000c4530a001986 */ /* 0x000fe2000c101924 */
[----:B------:R-:W-:-:S05]  /*5ef0*/  IADD3 R14, P1, R103, R10, RZ ;  /* 0x0000000a670e7210 */ /* 0x000fca0007f3e0ff */
[----:B------:R-:W-:Y:S01]  /*5f00*/  IMAD.X R15, R23, 0x1, R11, P1 ;  /* 0x00000001170f7824 */ /* 0x000fe200008e060b */
[----:B------:R-:W-:-:S13]  /*5f10*/  ISETP.GT.AND P1, PT, R3, RZ, P2 ;  /* 0x000000ff0300720c */ /* 0x000fda0001724270 */
[----:B------:R1:W-:Y:S01]  /*5f20*/  @P1 STG.E desc[UR36][R8.64+0xe0], R5 ;  /* 0x0000e00508001986 */ /* 0x0003e2000c101924 */
[----:B------:R-:W-:-:S05]  /*5f30*/  IADD3 R20, P1, R103, R10, RZ ;  /* 0x0000000a67147210 */ /* 0x000fca0007f3e0ff */
[----:B------:R-:W-:Y:S01]  /*5f40*/  IMAD.X R21, R23, 0x1, R11, P1 ;  /* 0x0000000117157824 */ /* 0x000fe200008e060b */
[----:B------:R-:W-:-:S04]  /*5f50*/  IADD3 R12, P1, R103, R8, RZ ;  /* 0x00000008670c7210 */ /* 0x000fc80007f3e0ff */
[----:B0-----:R-:W-:Y:S01]  /*5f60*/  IADD3.X R13, R23, R9, RZ, P1, !PT ;  /* 0x00000009170d7210 */ /* 0x001fe20000ffe4ff */
[-C--:B------:R-:W-:Y:S01]  /*5f70*/  FMUL R23, R86, R90.reuse ;  /* 0x0000005a56177220 */ /* 0x080fe20000400000 */
[----:B------:R-:W-:Y:S01]  /*5f80*/  ISETP.GT.AND P1, PT, R4, 0x39, PT ;  /* 0x000000390400780c */ /* 0x000fe20003f24270 */
[----:B-1----:R-:W-:-:S03]  /*5f90*/  FMUL R5, R24, R90 ;  /* 0x0000005a18057220 */ /* 0x002fc60000400000 */
[----:B------:R-:W-:-:S13]  /*5fa0*/  ISETP.GT.AND P5, PT, R3, RZ, P1 ;  /* 0x000000ff0300720c */ /* 0x000fda0000fa4270 */
[----:B------:R-:W-:Y:S01]  /*5fb0*/  @P5 STG.E desc[UR36][R8.64+0xe4], R85 ;  /* 0x0000e45508005986 */ /* 0x000fe2000c101924 */
[----:B------:R-:W-:-:S03]  /*5fc0*/  ISETP.GT.AND P5, PT, R4, 0x1, PT ;  /* 0x000000010400780c */ /* 0x000fc60003fa4270 */
[----:B------:R0:W-:Y:S01]  /*5fd0*/  @P3 STG.E desc[UR36][R10.64+0xe0], R23 ;  /* 0x0000e0170a003986 */ /* 0x0001e2000c101924 */
[C---:B------:R-:W-:Y:S02]  /*5fe0*/  ISETP.GT.AND P3, PT, R3.reuse, 0x8, P1 ;  /* 0x000000080300780c */ /* 0x040fe40000f64270 */
[----:B------:R-:W-:Y:S01]  /*5ff0*/  ISETP.GT.AND P5, PT, R3, 0x80, P5 ;  /* 0x000000800300780c */ /* 0x000fe20002fa4270 */
[----:B0-----:R-:W-:-:S10]  /*6000*/  FMUL R23, R26, R90 ;  /* 0x0000005a1a177220 */ /* 0x001fd40000400000 */
[----:B------:R0:W-:Y:S01]  /*6010*/  @P3 STG.E desc[UR36][R10.64+0xe4], R87 ;  /* 0x0000e4570a003986 */ /* 0x0001e2000c101924 */
[C---:B------:R-:W-:Y:S01]  /*6020*/  ISETP.GT.AND P3, PT, R3.reuse, 0x80, P6 ;  /* 0x000000800300780c */ /* 0x040fe20003764270 */
[----:B------:R-:W-:Y:S01]  /*6030*/  @P5 IMAD.MOV.U32 R8, RZ, RZ, R12 ;  /* 0x000000ffff085224 */ /* 0x000fe200078e000c */
[----:B------:R-:W-:Y:S01]  /*6040*/  ISETP.GT.AND P6, PT, R3, 0x88, P6 ;  /* 0x000000880300780c */ /* 0x000fe200037c4270 */
[----:B------:R-:W-:Y:S02]  /*6050*/  @P5 IMAD.MOV.U32 R9, RZ, RZ, R13 ;  /* 0x000000ffff095224 */ /* 0x000fe400078e000d */
[----:B0-----:R-:W-:-:S08]  /*6060*/  FMUL R11, R30, R90 ;  /* 0x0000005a1e0b7220 */ /* 0x001fd00000400000 */
[----:B------:R0:W-:Y:S01]  /*6070*/  @P3 STG.E desc[UR36][R12.64], R5 ;  /* 0x000000050c003986 */ /* 0x0001e2000c101924 */
[----:B------:R-:W-:-:S03]  /*6080*/  ISETP.NE.AND P3, PT, R56, RZ, PT ;  /* 0x000000ff3800720c */ /* 0x000fc60003f65270 */
[----:B------:R-:W-:Y:S01]  /*6090*/  @P5 STG.E desc[UR36][R8.64+0x4], R25 ;  /* 0x0000041908005986 */ /* 0x000fe2000c101924 */
[----:B------:R-:W-:-:S03]  /*60a0*/  ISETP.NE.AND P5, PT, R57, RZ, PT ;  /* 0x000000ff3900720c */ /* 0x000fc60003fa5270 */
[----:B------:R1:W-:Y:S01]  /*60b0*/  @P6 STG.E desc[UR36][R14.64], R23 ;  /* 0x000000170e006986 */ /* 0x0003e2000c101924 */
[----:B------:R-:W-:Y:S01]  /*60c0*/  ISETP.GT.AND P6, PT, R4, 0x1, PT ;  /* 0x000000010400780c */ /* 0x000fe20003fc4270 */
[----:B0-----:R-:W-:-:S03]  /*60d0*/  FMUL R5, R28, R90 ;  /* 0x0000005a1c057220 */ /* 0x001fc60000400000 */
[----:B------:R-:W-:Y:S01]  /*60e0*/  ISETP.GT.AND P6, PT, R3, 0x88, P6 ;  /* 0x000000880300780c */ /* 0x000fe200037c4270 */
[----:B-1----:R-:W-:-:S12]  /*60f0*/  FMUL R15, R44, R90 ;  /* 0x0000005a2c0f7220 */ /* 0x002fd80000400000 */
[----:B------:R-:W-:Y:S01]  /*6100*/  @P6 STG.E desc[UR36][R20.64+0x4], R27 ;  /* 0x0000041b14006986 */ /* 0x000fe2000c101924 */
[----:B------:R-:W-:-:S04]  /*6110*/  ISETP.GT.AND P6, PT, R4, 0x8, PT ;  /* 0x000000080400780c */ /* 0x000fc80003fc4270 */
[----:B------:R-:W-:-:S13]  /*6120*/  ISETP.GT.AND P6, PT, R3, 0x80, P6 ;  /* 0x000000800300780c */ /* 0x000fda00037c4270 */
[----:B------:R-:W-:Y:S02]  /*6130*/  @P6 IMAD.MOV.U32 R8, RZ, RZ, R12 ;  /* 0x000000ffff086224 */ /* 0x000fe400078e000c */
[----:B------:R-:W-:-:S05]  /*6140*/  @P6 IMAD.MOV.U32 R9, RZ, RZ, R13 ;  /* 0x000000ffff096224 */ /* 0x000fca00078e000d */
[----:B------:R0:W-:Y:S01]  /*6150*/  @P6 STG.E desc[UR36][R8.64+0x20], R5 ;  /* 0x0000200508006986 */ /* 0x0001e2000c101924 */
[----:B------:R-:W-:-:S04]  /*6160*/  ISETP.GT.AND P6, PT, R4, 0x9, PT ;  /* 0x000000090400780c */ /* 0x000fc80003fc4270 */
[----:B------:R-:W-:Y:S01]  /*6170*/  ISETP.GT.AND P6, PT, R3, 0x80, P6 ;  /* 0x000000800300780c */ /* 0x000fe200037c4270 */
[----:B0-----:R-:W-:-:S12]  /*6180*/  FMUL R5, R32, R90 ;  /* 0x0000005a20057220 */ /* 0x001fd80000400000 */
[----:B------:R-:W-:Y:S02]  /*6190*/  @P6 IMAD.MOV.U32 R8, RZ, RZ, R12 ;  /* 0x000000ffff086224 */ /* 0x000fe400078e000c */
[----:B------:R-:W-:-:S05]  /*61a0*/  @P6 IMAD.MOV.U32 R9, RZ, RZ, R13 ;  /* 0x000000ffff096224 */ /* 0x000fca00078e000d */
[----:B------:R-:W-:Y:S01]  /*61b0*/  @P6 STG.E desc[UR36][R8.64+0x24], R29 ;  /* 0x0000241d08006986 */ /* 0x000fe2000c101924 */
[----:B------:R-:W-:-:S04]  /*61c0*/  ISETP.GT.AND P6, PT, R4, 0x8, PT ;  /* 0x000000080400780c */ /* 0x000fc80003fc4270 */
[----:B------:R-:W-:-:S13]  /*61d0*/  ISETP.GT.AND P6, PT, R3, 0x88, P6 ;  /* 0x000000880300780c */ /* 0x000fda00037c4270 */
[----:B------:R0:W-:Y:S01]  /*61e0*/  @P6 STG.E desc[UR36][R6.64+0x20], R11 ;  /* 0x0000200b06006986 */ /* 0x0001e2000c101924 */
[----:B------:R-:W-:-:S04]  /*61f0*/  ISETP.GT.AND P6, PT, R4, 0x9, PT ;  /* 0x000000090400780c */ /* 0x000fc80003fc4270 */
[----:B------:R-:W-:Y:S01]  /*6200*/  ISETP.GT.AND P6, PT, R3, 0x88, P6 ;  /* 0x000000880300780c */ /* 0x000fe200037c4270 */
[----:B0-----:R-:W-:-:S12]  /*6210*/  FMUL R11, R34, R90 ;  /* 0x0000005a220b7220 */ /* 0x001fd80000400000 */
        /* <DEDUP_REMOVED lines=9> */
[----:B------:R-:W-:Y:S01]  /*62b0*/  @P6 MOV R8, R12 ;  /* 0x0000000c00086202 */ /* 0x000fe20000000f00 */
        /* <DEDUP_REMOVED lines=33> */
[----:B------:R-:W-:-:S13]  /*64d0*/  ISETP.GT.AND P6, PT, R3, 0x80, P6 ;  /* 0x000000800300780c */ /* 0x000fda00037c4270 */
[----:B0-----:R-:W-:Y:S01]  /*64e0*/  @P6 IMAD.MOV.U32 R8, RZ, RZ, R12 ;  /* 0x000000ffff086224 */ /* 0x001fe200078e000c */
[----:B------:R-:W-:-:S05]  /*64f0*/  @P6 MOV R9, R13 ;  /* 0x0000000d00096202 */ /* 0x000fca0000000f00 */
[----:B------:R0:W-:Y:S01]  /*6500*/  @P6 STG.E desc[UR36][R8.64+0x84], R41 ;  /* 0x0000842908006986 */ /* 0x0001e2000c101924 */
[----:B------:R-:W-:-:S04]  /*6510*/  ISETP.GT.AND P6, PT, R4, 0x20, PT ;  /* 0x000000200400780c */ /* 0x000fc80003fc4270 */
[----:B------:R-:W-:Y:S01]  /*6520*/  ISETP.GT.AND P6, PT, R3, 0x88, P6 ;  /* 0x000000880300780c */ /* 0x000fe200037c4270 */
[----:B0-----:R-:W-:-:S12]  /*6530*/  FMUL R9, R46, R90 ;  /* 0x0000005a2e097220 */ /* 0x001fd80000400000 */
[----:B------:R0:W-:Y:S01]  /*6540*/  @P6 STG.E desc[UR36][R6.64+0x80], R11 ;  /* 0x0000800b06006986 */ /* 0x0001e2000c101924 */
[----:B------:R-:W-:-:S04]  /*6550*/  ISETP.GT.AND P6, PT, R4, 0x21, PT ;  /* 0x000000210400780c */ /* 0x000fc80003fc4270 */
[----:B------:R-:W-:Y:S01]  /*6560*/  ISETP.GT.AND P6, PT, R3, 0x88, P6 ;  /* 0x000000880300780c */ /* 0x000fe200037c4270 */
[----:B0-----:R-:W-:-:S12]  /*6570*/  FMUL R11, R48, R90 ;  /* 0x0000005a300b7220 */ /* 0x001fd80000400000 */
[----:B------:R-:W-:Y:S02]  /*6580*/  @P6 IMAD.MOV.U32 R4, RZ, RZ, R6 ;  /* 0x000000ffff046224 */ /* 0x000fe400078e0006 */
[----:B------:R-:W-:-:S05]  /*6590*/  @P6 IMAD.MOV.U32 R5, RZ, RZ, R7 ;  /* 0x000000ffff056224 */ /* 0x000fca00078e0007 */
[----:B------:R0:W-:Y:S01]  /*65a0*/  @P6 STG.E desc[UR36][R4.64+0x84], R43 ;  /* 0x0000842b04006986 */ /* 0x0001e2000c101924 */
[C---:B------:R-:W-:Y:S02]  /*65b0*/  ISETP.GT.AND P6, PT, R3.reuse, 0x80, P5 ;  /* 0x000000800300780c */ /* 0x040fe40002fc4270 */
[----:B------:R-:W-:-:S11]  /*65c0*/  ISETP.GT.AND P5, PT, R3, 0x88, P5 ;  /* 0x000000880300780c */ /* 0x000fd60002fa4270 */
[----:B0-----:R-:W-:Y:S02]  /*65d0*/  @P6 IMAD.MOV.U32 R4, RZ, RZ, R12 ;  /* 0x000000ffff046224 */ /* 0x001fe400078e000c */
[----:B------:R-:W-:-:S05]  /*65e0*/  @P6 IMAD.MOV.U32 R5, RZ, RZ, R13 ;  /* 0x000000ffff056224 */ /* 0x000fca00078e000d */
[----:B------:R0:W-:Y:S01]  /*65f0*/  @P6 STG.E desc[UR36][R4.64+0xa0], R15 ;  /* 0x0000a00f04006986 */ /* 0x0001e2000c101924 */
[C---:B------:R-:W-:Y:S02]  /*6600*/  ISETP.GT.AND P6, PT, R3.reuse, 0x80, P3 ;  /* 0x000000800300780c */ /* 0x040fe40001fc4270 */
[----:B------:R-:W-:-:S11]  /*6610*/  ISETP.GT.AND P3, PT, R3, 0x88, P3 ;  /* 0x000000880300780c */ /* 0x000fd60001f64270 */
[----:B0-----:R-:W-:Y:S02]  /*6620*/  @P6 IMAD.MOV.U32 R4, RZ, RZ, R12 ;  /* 0x000000ffff046224 */ /* 0x001fe400078e000c */
[----:B------:R-:W-:-:S05]  /*6630*/  @P6 IMAD.MOV.U32 R5, RZ, RZ, R13 ;  /* 0x000000ffff056224 */ /* 0x000fca00078e000d */
[----:B------:R0:W-:Y:S02]  /*6640*/  @P6 STG.E desc[UR36][R4.64+0xa4], R45 ;  /* 0x0000a42d04006986 */ /* 0x0001e4000c101924 */
[----:B0-----:R-:W-:Y:S02]  /*6650*/  @P5 IMAD.MOV.U32 R4, RZ, RZ, R6 ;  /* 0x000000ffff045224 */ /* 0x001fe400078e0006 */
[----:B------:R-:W-:-:S05]  /*6660*/  @P5 IMAD.MOV.U32 R5, RZ, RZ, R7 ;  /* 0x000000ffff055224 */ /* 0x000fca00078e0007 */
[----:B------:R0:W-:Y:S01]  /*6670*/  @P5 STG.E desc[UR36][R4.64+0xa0], R9 ;  /* 0x0000a00904005986 */ /* 0x0001e2000c101924 */
[C---:B------:R-:W-:Y:S02]  /*6680*/  ISETP.GT.AND P5, PT, R3.reuse, 0x80, P4 ;  /* 0x000000800300780c */ /* 0x040fe400027a4270 */
[----:B------:R-:W-:Y:S02]  /*6690*/  ISETP.GT.AND P4, PT, R3, 0x88, P4 ;  /* 0x000000880300780c */ /* 0x000fe40002784270 */
[----:B0-----:R-:W-:Y:S01]  /*66a0*/  @P3 MOV R4, R6 ;  /* 0x0000000600043202 */ /* 0x001fe20000000f00 */
[----:B------:R-:W-:Y:S02]  /*66b0*/  @P3 IMAD.MOV.U32 R5, RZ, RZ, R7 ;  /* 0x000000ffff053224 */ /* 0x000fe400078e0007 */
[----:B------:R-:W-:-:S03]  /*66c0*/  FMUL R9, R52, R90 ;  /* 0x0000005a34097220 */ /* 0x000fc60000400000 */
[----:B------:R0:W-:Y:S01]  /*66d0*/  @P3 STG.E desc[UR36][R4.64+0xa4], R47 ;  /* 0x0000a42f04003986 */ /* 0x0001e2000c101924 */
[C---:B------:R-:W-:Y:S02]  /*66e0*/  ISETP.GT.AND P3, PT, R3.reuse, 0x80, P0 ;  /* 0x000000800300780c */ /* 0x040fe40000764270 */
[----:B------:R-:W-:Y:S01]  /*66f0*/  ISETP.GT.AND P0, PT, R3, 0x88, P0 ;  /* 0x000000880300780c */ /* 0x000fe20000704270 */
[----:B0-----:R-:W-:Y:S02]  /*6700*/  @P5 IMAD.MOV.U32 R4, RZ, RZ, R12 ;  /* 0x000000ffff045224 */ /* 0x001fe400078e000c */
[----:B------:R-:W-:-:S05]  /*6710*/  @P5 IMAD.MOV.U32 R5, RZ, RZ, R13 ;  /* 0x000000ffff055224 */ /* 0x000fca00078e000d */
[----:B------:R0:W-:Y:S01]  /*6720*/  @P5 STG.E desc[UR36][R4.64+0xc0], R11 ;  /* 0x0000c00b04005986 */ /* 0x0001e2000c101924 */
[C---:B------:R-:W-:Y:S02]  /*6730*/  ISETP.GT.AND P5, PT, R3.reuse, 0x80, P2 ;  /* 0x000000800300780c */ /* 0x040fe400017a4270 */
[----:B------:R-:W-:Y:S01]  /*6740*/  ISETP.GT.AND P2, PT, R3, 0x88, P2 ;  /* 0x000000880300780c */ /* 0x000fe20001744270 */
[----:B0-----:R-:W-:Y:S02]  /*6750*/  @P3 IMAD.MOV.U32 R4, RZ, RZ, R12 ;  /* 0x000000ffff043224 */ /* 0x001fe400078e000c */
[----:B------:R-:W-:Y:S01]  /*6760*/  FMUL R11, R54, R90 ;  /* 0x0000005a360b7220 */ /* 0x000fe20000400000 */
[----:B------:R-:W-:-:S05]  /*6770*/  @P3 IMAD.MOV.U32 R5, RZ, RZ, R13 ;  /* 0x000000ffff053224 */ /* 0x000fca00078e000d */
[----:B------:R0:W-:Y:S01]  /*6780*/  @P3 STG.E desc[UR36][R4.64+0xc4], R49 ;  /* 0x0000c43104003986 */ /* 0x0001e2000c101924 */
[C---:B------:R-:W-:Y:S02]  /*6790*/  ISETP.GT.AND P3, PT, R3.reuse, 0x80, P1 ;  /* 0x000000800300780c */ /* 0x040fe40000f64270 */
[----:B------:R-:W-:Y:S01]  /*67a0*/  ISETP.GT.AND P1, PT, R3, 0x88, P1 ;  /* 0x000000880300780c */ /* 0x000fe20000f24270 */
[----:B------:R-:W-:Y:S01]  /*67b0*/  FMUL R3, R50, R90 ;  /* 0x0000005a32037220 */ /* 0x000fe20000400000 */
[----:B0-----:R-:W-:Y:S02]  /*67c0*/  @P4 IMAD.MOV.U32 R4, RZ, RZ, R6 ;  /* 0x000000ffff044224 */ /* 0x001fe400078e0006 */
[----:B------:R-:W-:-:S05]  /*67d0*/  @P4 IMAD.MOV.U32 R5, RZ, RZ, R7 ;  /* 0x000000ffff054224 */ /* 0x000fca00078e0007 */
[----:B------:R0:W-:Y:S02]  /*67e0*/  @P4 STG.E desc[UR36][R4.64+0xc0], R3 ;  /* 0x0000c00304004986 */ /* 0x0001e4000c101924 */
[----:B0-----:R-:W-:Y:S01]  /*67f0*/  @P0 IMAD.MOV.U32 R4, RZ, RZ, R6 ;  /* 0x000000ffff040224 */ /* 0x001fe200078e0006 */
[----:B------:R-:W-:-:S05]  /*6800*/  @P0 MOV R5, R7 ;  /* 0x0000000700050202 */ /* 0x000fca0000000f00 */
[----:B------:R0:W-:Y:S02]  /*6810*/  @P0 STG.E desc[UR36][R4.64+0xc4], R51 ;  /* 0x0000c43304000986 */ /* 0x0001e4000c101924 */
[----:B0-----:R-:W-:Y:S02]  /*6820*/  @P5 IMAD.MOV.U32 R4, RZ, RZ, R12 ;  /* 0x000000ffff045224 */ /* 0x001fe400078e000c */
[----:B------:R-:W-:-:S05]  /*6830*/  @P5 IMAD.MOV.U32 R5, RZ, RZ, R13 ;  /* 0x000000ffff055224 */ /* 0x000fca00078e000d */
[----:B------:R0:W-:Y:S04]  /*6840*/  @P5 STG.E desc[UR36][R4.64+0xe0], R9 ;  /* 0x0000e00904005986 */ /* 0x0001e8000c101924 */
[----:B------:R1:W-:Y:S01]  /*6850*/  @P3 STG.E desc[UR36][R12.64+0xe4], R53 ;  /* 0x0000e4350c003986 */ /* 0x0003e2000c101924 */
[----:B0-----:R-:W-:Y:S02]  /*6860*/  @P2 IMAD.MOV.U32 R4, RZ, RZ, R6 ;  /* 0x000000ffff042224 */ /* 0x001fe400078e0006 */
[----:B------:R-:W-:-:S05]  /*6870*/  @P2 IMAD.MOV.U32 R5, RZ, RZ, R7 ;  /* 0x000000ffff052224 */ /* 0x000fca00078e0007 */
[----:B------:R1:W-:Y:S04]  /*6880*/  @P2 STG.E desc[UR36][R4.64+0xe0], R11 ;  /* 0x0000e00b04002986 */ /* 0x0003e8000c101924 */
[----:B------:R1:W-:Y:S02]  /*6890*/  @P1 STG.E desc[UR36][R6.64+0xe4], R55 ;  /* 0x0000e43706001986 */ /* 0x0003e4000c101924 */
.L_x_156:
[----:B------:R-:W-:Y:S05]  /*68a0*/  BSYNC B0 ;  /* 0x0000000000007941 */ /* 0x000fea0003800000 */
.L_x_32:
[----:B------:R-:W-:Y:S01]  /*68b0*/  IADD3 R16, P0, R16, UR38, RZ ;  /* 0x0000002610107c10 */ /* 0x000fe2000ff1e0ff */
[----:B------:R-:W-:Y:S01]  /*68c0*/  ULDC.64 UR4, c[0x0][0x650] ;  /* 0x0001940000047ab9 */ /* 0x000fe20000000a00 */
[----:B------:R-:W-:Y:S01]  /*68d0*/  PRMT R3, RZ, 0x7610, R3 ;  /* 0x00007610ff037816 */ /* 0x000fe20000000003 */
[----:B------:R-:W-:Y:S01]  /*68e0*/  IMAD.MOV.U32 R103, RZ, RZ, -0x1 ;  /* 0xffffffffff677424 */ /* 0x000fe200078e00ff */
[----:B------:R-:W-:Y:S01]  /*68f0*/  IADD3.X R17, R17, UR41, RZ, P0, !PT ;  /* 0x0000002911117c10 */ /* 0x000fe200087fe4ff */
[----:B------:R-:W-:Y:S01]  /*6900*/  IMAD.MOV.U32 R23, RZ, RZ, -0x1 ;  /* 0xffffffffff177424 */ /* 0x000fe200078e00ff */
[----:B------:R-:W-:-:S04]  /*6910*/  ISETP.GE.U32.AND P0, PT, R16, UR4, PT ;  /* 0x0000000410007c0c */ /* 0x000fc8000bf06070 */
[----:B------:R-:W-:-:S13]  /*6920*/  ISETP.GE.U32.AND.EX P0, PT, R17, UR5, PT, P0 ;  /* 0x0000000511007c0c */ /* 0x000fda000bf06100 */
[----:B------:R-:W-:Y:S05]  /*6930*/  @P0 BRA `(.L_x_157) ;  /* 0x00000004004c0947 */ /* 0x000fea0003800000 */
[----:B-1----:R-:W1:Y:S01]  /*6940*/  LDC.64 R10, c[0x0][0x628] ;  /* 0x00018a00ff0a7b82 */ /* 0x002e620000000a00 */
[----:B0-23--:R-:W0:Y:S01]  /*6950*/  S2R R12, SR_CTAID.X ;  /* 0x00000000000c7919 */ /* 0x00de220000002500 */
[----:B------:R-:W-:Y:S02]  /*6960*/  IMAD.MOV.U32 R8, RZ, RZ, R16 ;  /* 0x000000ffff087224 */ /* 0x000fe400078e0010 */
[----:B------:R-:W-:Y:S01]  /*6970*/  IMAD.MOV.U32 R9, RZ, RZ, R17 ;  /* 0x000000ffff097224 */ /* 0x000fe200078e0011 */
[----:B------:R-:W2:Y:S03]  /*6980*/  S2R R20, SR_CTAID.Y ;  /* 0x0000000000147919 */ /* 0x000ea60000002600 */
[----:B------:R-:W3:Y:S08]  /*6990*/  LDC R0, c[0x0][0x630] ;  /* 0x00018c00ff007b82 */ /* 0x000ef00000000800 */
[----:B----4-:R-:W4:Y:S01]  /*69a0*/  LDC.64 R14, c[0x0][0x620] ;  /* 0x00018800ff0e7b82 */ /* 0x010f220000000a00 */
[----:B-1----:R-:W-:-:S04]  /*69b0*/  ISETP.NE.U32.AND P0, PT, R10, RZ, PT ;  /* 0x000000ff0a00720c */ /* 0x002fc80003f05070 */
[----:B------:R-:W-:-:S13]  /*69c0*/  ISETP.NE.AND.EX P0, PT, R11, RZ, PT, P0 ;  /* 0x000000ff0b00720c */ /* 0x000fda0003f05300 */
[----:B0-234-:R-:W-:Y:S05]  /*69d0*/  @!P0 BRA `(.L_x_158) ;  /* 0x0000000000288947 */ /* 0x01dfea0003800000 */
[----:B------:R-:W0:Y:S02]  /*69e0*/  LDC R3, c[0x0][0x634] ;  /* 0x00018d00ff037b82 */ /* 0x000e240000000800 */
[----:B0-----:R-:W-:-:S04]  /*69f0*/  IADD3 R3, P0, R16, R3, RZ ;  /* 0x0000000310037210 */ /* 0x001fc80007f1e0ff */
[----:B------:R-:W-:-:S05]  /*6a00*/  IADD3.X R13, RZ, R17, RZ, P0, !PT ;  /* 0x00000011ff0d7210 */ /* 0x000fca00007fe4ff */
[----:B------:R-:W-:-:S04]  /*6a10*/  IMAD.WIDE.U32 R4, R13, R10, RZ ;  /* 0x0000000a0d047225 */ /* 0x000fc800078e00ff */
[----:B------:R-:W-:-:S04]  /*6a20*/  IMAD.WIDE.U32 R6, P0, R3, R11, R4 ;  /* 0x0000000b03067225 */ /* 0x000fc80007800004 */
[----:B------:R-:W-:-:S04]  /*6a30*/  IMAD.WIDE.U32 R4, R3, R10, RZ ;  /* 0x0000000a03047225 */ /* 0x000fc800078e00ff */
[----:B------:R-:W-:Y:S01]  /*6a40*/  IMAD.X R9, RZ, RZ, RZ, P0 ;  /* 0x000000ffff097224 */ /* 0x000fe200000e06ff */
[----:B------:R-:W-:Y:S01]  /*6a50*/  IADD3 RZ, P0, R5, R6, RZ ;  /* 0x0000000605ff7210 */ /* 0x000fe20007f1e0ff */
[----:B------:R-:W-:-:S04]  /*6a60*/  IMAD.MOV.U32 R8, RZ, RZ, R7 ;  /* 0x000000ffff087224 */ /* 0x000fc800078e0007 */
[----:B------:R-:W-:-:S08]  /*6a70*/  IMAD.WIDE.U32.X R8, R13, R11, R8, P0 ;  /* 0x0000000b0d087225 */ /* 0x000fd000000e0408 */
.L_x_158:
[-CC-:B------:R-:W-:Y:S01]  /*6a80*/  SHF.R.U64 R23, R8, R0.reuse, R9.reuse ;  /* 0x0000000008177219 */ /* 0x180fe20000001209 */
[----:B------:R-:W0:Y:S01]  /*6a90*/  LDC.64 R26, c[0x0][0x640] ;  /* 0x00019000ff1a7b82 */ /* 0x000e220000000a00 */
[----:B------:R-:W-:Y:S01]  /*6aa0*/  SHF.R.U32.HI R0, RZ, R0, R9 ;  /* 0x00000000ff007219 */ /* 0x000fe20000011609 */
[----:B------:R-:W-:Y:S01]  /*6ab0*/  ULDC UR4, c[0x0][0x150] ;  /* 0x0000540000047ab9 */ /* 0x000fe20000000800 */
[----:B------:R-:W-:Y:S02]  /*6ac0*/  IADD3 R3, P0, RZ, -R23, RZ ;  /* 0x80000017ff037210 */ /* 0x000fe40007f1e0ff */
[----:B------:R-:W-:-:S03]  /*6ad0*/  I2FP.F32.U32 R7, R12 ;  /* 0x0000000c00077245 */ /* 0x000fc60000201000 */
[----:B------:R-:W1:Y:S01]  /*6ae0*/  LDC R6, c[0x0][0x618] ;  /* 0x00018600ff067b82 */ /* 0x000e620000000800 */
[----:B------:R-:W-:Y:S02]  /*6af0*/  IMAD.X R5, RZ, RZ, ~R0, P0 ;  /* 0x000000ffff057224 */ /* 0x000fe400000e0e00 */
[----:B------:R-:W-:Y:S01]  /*6b00*/  FMUL R7, R7, UR4 ;  /* 0x0000000407077c20 */ /* 0x000fe20008400000 */
[----:B------:R-:W-:Y:S01]  /*6b10*/  ULDC UR4, c[0x0][0x154] ;  /* 0x0000550000047ab9 */ /* 0x000fe20000000800 */
[-C--:B------:R-:W-:Y:S02]  /*6b20*/  IMAD R0, R5, R14.reuse, RZ ;  /* 0x0000000e05007224 */ /* 0x080fe400078e02ff */
[C---:B------:R-:W-:Y:S01]  /*6b30*/  IMAD.WIDE.U32 R4, R3.reuse, R14, R16 ;  /* 0x0000000e03047225 */ /* 0x040fe200078e0010 */
[----:B------:R-:W2:Y:S01]  /*6b40*/  LDC R11, c[0x0][0x608] ;  /* 0x00018200ff0b7b82 */ /* 0x000ea20000000800 */
[----:B------:R-:W3:Y:S02]  /*6b50*/  F2I.U32.TRUNC.NTZ R7, R7 ;  /* 0x0000000700077305 */ /* 0x000ee4000020f000 */
[----:B------:R-:W-:-:S04]  /*6b60*/  IMAD R3, R3, R15, R0 ;  /* 0x0000000f03037224 */ /* 0x000fc800078e0200 */
[----:B------:R-:W-:Y:S01]  /*6b70*/  IMAD.IADD R3, R5, 0x1, R3 ;  /* 0x0000000105037824 */ /* 0x000fe200078e0203 */
[----:B------:R-:W4:Y:S01]  /*6b80*/  LDC R8, c[0x0][0x658] ;  /* 0x00019600ff087b82 */ /* 0x000f220000000800 */
[----:B------:R-:W-:Y:S02]  /*6b90*/  I2FP.F32.U32 R5, R20 ;  /* 0x0000001400057245 */ /* 0x000fe40000201000 */
[----:B0-----:R-:W-:-:S04]  /*6ba0*/  ISETP.NE.U32.AND P0, PT, R26, RZ, PT ;  /* 0x000000ff1a00720c */ /* 0x001fc80003f05070 */
[----:B------:R-:W-:Y:S01]  /*6bb0*/  ISETP.NE.AND.EX P0, PT, R27, RZ, PT, P0 ;  /* 0x000000ff1b00720c */ /* 0x000fe20003f05300 */
[----:B------:R-:W0:Y:S01]  /*6bc0*/  LDC R9, c[0x0][0x144] ;  /* 0x00005100ff097b82 */ /* 0x000e220000000800 */
[-C--:B-1----:R-:W-:Y:S01]  /*6bd0*/  SHF.R.U64 R13, R4, R6.reuse, R3 ;  /* 0x00000006040d7219 */ /* 0x082fe20000001203 */
[----:B---3--:R-:W-:Y:S01]  /*6be0*/  IMAD.MOV R7, RZ, RZ, -R7 ;  /* 0x000000ffff077224 */ /* 0x008fe200078e0a07 */
[----:B------:R-:W-:Y:S01]  /*6bf0*/  SHF.R.U32.HI R0, RZ, R6, R3 ;  /* 0x00000006ff007219 */ /* 0x000fe20000011603 */
[----:B------:R-:W-:-:S04]  /*6c00*/  FMUL R6, R5, UR4 ;  /* 0x0000000405067c20 */ /* 0x000fc80008400000 */
[----:B------:R-:W1:Y:S01]  /*6c10*/  LDC R21, c[0x0][0x148] ;  /* 0x00005200ff157b82 */ /* 0x000e620000000800 */
[----:B------:R3:W0:Y:S01]  /*6c20*/  F2I.U32.TRUNC.NTZ R14, R6 ;  /* 0x00000006000e7305 */ /* 0x000622000020f000 */
[-CC-:B--2---:R-:W-:Y:S02]  /*6c30*/  SHF.R.U64 R10, R13, R11.reuse, R0.reuse ;  /* 0x0000000b0d0a7219 */ /* 0x184fe40000001200 */
[----:B------:R-:W-:-:S04]  /*6c40*/  SHF.R.U32.HI R3, RZ, R11, R0 ;  /* 0x0000000bff037219 */ /* 0x000fc80000011600 */
[----:B------:R-:W2:Y:S01]  /*6c50*/  LDC R24, c[0x0][0x648] ;  /* 0x00019200ff187b82 */ /* 0x000ea20000000800 */
[-CC-:B----4-:R-:W-:Y:S02]  /*6c60*/  SHF.R.U64 R15, R10, R8.reuse, R3.reuse ;  /* 0x000000080a0f7219 */ /* 0x190fe40000001203 */
[----:B------:R-:W-:-:S03]  /*6c70*/  SHF.R.U32.HI R5, RZ, R8, R3 ;  /* 0x00000008ff057219 */ /* 0x000fc60000011603 */
[----:B------:R-:W-:Y:S02]  /*6c80*/  IMAD.MOV.U32 R4, RZ, RZ, R15 ;  /* 0x000000ffff047224 */ /* 0x000fe400078e000f */
[----:B------:R-:W4:Y:S01]  /*6c90*/  LDC R28, c[0x0][0x638] ;  /* 0x00018e00ff1c7b82 */ /* 0x000f220000000800 */
[----:B0-----:R-:W-:-:S07]  /*6ca0*/  IMAD R25, R9, R7, R12 ;  /* 0x0000000709197224 */ /* 0x001fce00078e020c */
[----:B------:R-:W0:Y:S08]  /*6cb0*/  LDC R29, c[0x0][0x610] ;  /* 0x00018400ff1d7b82 */ /* 0x000e300000000800 */
[----:B------:R-:W0:Y:S01]  /*6cc0*/  LDC R30, c[0x0][0x600] ;  /* 0x00018000ff1e7b82 */ /* 0x000e220000000800 */
[----:B-1-3--:R-:W-:Y:S05]  /*6cd0*/  @!P0 BRA `(.L_x_159) ;  /* 0x0000000000288947 */ /* 0x00afea0003800000 */
[----:B------:R-:W1:Y:S02]  /*6ce0*/  LDC R0, c[0x0][0x64c] ;  /* 0x00019300ff007b82 */ /* 0x000e640000000800 */
[----:B-1----:R-:W-:-:S05]  /*6cf0*/  IADD3 R3, P0, R15, R0, RZ ;  /* 0x000000000f037210 */ /* 0x002fca0007f1e0ff */
[----:B------:R-:W-:-:S04]  /*6d00*/  IMAD.X R11, RZ, RZ, R5, P0 ;  /* 0x000000ffff0b7224 */ /* 0x000fc800000e0605 */
[----:B------:R-:W-:-:S04]  /*6d10*/  IMAD.WIDE.U32 R4, R11, R26, RZ ;  /* 0x0000001a0b047225 */ /* 0x000fc800078e00ff */
[----:B------:R-:W-:-:S04]  /*6d20*/  IMAD.WIDE.U32 R6, P0, R3, R27, R4 ;  /* 0x0000001b03067225 */ /* 0x000fc80007800004 */
[----:B------:R-:W-:Y:S01]  /*6d30*/  IMAD.WIDE.U32 R4, R3, R26, RZ ;  /* 0x0000001a03047225 */ /* 0x000fe200078e00ff */
[----:B------:R-:W-:-:S03]  /*6d40*/  MOV R8, R7 ;  /* 0x0000000700087202 */ /* 0x000fc60000000f00 */
[----:B------:R-:W-:Y:S01]  /*6d50*/  IMAD.X R9, RZ, RZ, RZ, P0 ;  /* 0x000000ffff097224 */ /* 0x000fe200000e06ff */
[----:B------:R-:W-:-:S05]  /*6d60*/  IADD3 RZ, P0, R5, R6, RZ ;  /* 0x0000000605ff7210 */ /* 0x000fca0007f1e0ff */
[----:B------:R-:W-:-:S08]  /*6d70*/  IMAD.WIDE.U32.X R4, R11, R27, R8, P0 ;  /* 0x0000001b0b047225 */ /* 0x000fd000000e0408 */
.L_x_159:
[----:B------:R-:W-:Y:S01]  /*6d80*/  ISETP.NE.AND P0, PT, R2, 0x1, PT ;  /* 0x000000010200780c */ /* 0x000fe20003f05270 */
[----:B------:R-:W-:Y:S01]  /*6d90*/  IMAD.MOV R14, RZ, RZ, -R14 ;  /* 0x000000ffff0e7224 */ /* 0x000fe200078e0a0e */
[----:B--2---:R-:W-:Y:S02]  /*6da0*/  SHF.R.U64 R0, R4, R24, R5 ;  /* 0x0000001804007219 */ /* 0x004fe40000001205 */
[----:B------:R-:W-:Y:S02]  /*6db0*/  LOP3.LUT R3, R10, R101, RZ, 0xc0, !PT ;  /* 0x000000650a037212 */ /* 0x000fe400078ec0ff */
[----:B------:R-:W-:Y:S01]  /*6dc0*/  LOP3.LUT R6, R13, R100, RZ, 0xc0, !PT ;  /* 0x000000640d067212 */ /* 0x000fe200078ec0ff */
[----:B------:R-:W-:Y:S02]  /*6dd0*/  IMAD.MOV R4, RZ, RZ, -R0 ;  /* 0x000000ffff047224 */ /* 0x000fe400078e0a00 */
[----:B------:R-:W-:Y:S02]  /*6de0*/  IMAD R0, R96, R0, R3 ;  /* 0x0000000060007224 */ /* 0x000fe400078e0203 */
[----:B----4-:R-:W-:-:S02]  /*6df0*/  IMAD R3, R4, R28, R15 ;  /* 0x0000001c04037224 */ /* 0x010fc400078e020f */
[----:B------:R-:W-:Y:S02]  /*6e00*/  @P0 IMAD R25, R21, R14, R20 ;  /* 0x0000000e15190224 */ /* 0x000fe400078e0214 */
[----:B0-----:R-:W-:Y:S02]  /*6e10*/  IMAD R5, R3, R30, R6 ;  /* 0x0000001e03057224 */ /* 0x001fe400078e0206 */
[----:B------:R-:W-:Y:S02]  /*6e20*/  IMAD R0, R0, R29, R25 ;  /* 0x0000001d00007224 */ /* 0x000fe400078e0219 */
[----:B------:R-:W-:-:S03]  /*6e30*/  IMAD.MOV.U32 R4, RZ, RZ, 0x1 ;  /* 0x00000001ff047424 */ /* 0x000fc600078e00ff */
[----:B------:R-:W-:Y:S02]  /*6e40*/  SEL R103, R5, R0, !P0 ;  /* 0x0000000005677207 */ /* 0x000fe40004000000 */
[----:B------:R-:W-:Y:S02]  /*6e50*/  PRMT R3, R4, 0x7610, R3 ;  /* 0x0000761004037816 */ /* 0x000fe40000000003 */
[----:B------:R-:W-:-:S07]  /*6e60*/  SEL R0, R0, R5, !P0 ;  /* 0x0000000500007207 */ /* 0x000fce0004000000 */
.L_x_157:
[----:B------:R-:W-:Y:S01]  /*6e70*/  UIADD3 UR42, UR43, UR42, URZ ;  /* 0x0000002a2b2a7290 */ /* 0x000fe2000fffe03f */
[----:B------:R-:W-:Y:S01]  /*6e80*/  LOP3.LUT P0, RZ, R3, 0xff, RZ, 0xc0, !PT ;  /* 0x000000ff03ff7812 */ /* 0x000fe2000780c0ff */
[----:B------:R-:W-:Y:S02]  /*6e90*/  IMAD.MOV.U32 R115, RZ, RZ, R0 ;  /* 0x000000ffff737224 */ /* 0x000fe400078e0000 */
[----:B------:R-:W-:Y:S02]  /*6ea0*/  USHF.R.U32.HI UR4, URZ, 0x1, UR42 ;  /* 0x000000013f047899 */ /* 0x000fe4000801162a */
[----:B------:R-:W-:Y:S02]  /*6eb0*/  UISETP.GT.U32.AND UP1, UPT, UR42, 0x1, UPT ;  /* 0x000000012a00788c */ /* 0x000fe4000bf24070 */
[----:B------:R-:W-:Y:S02]  /*6ec0*/  ULOP3.LUT UR4, UR4, 0x1, URZ, 0xc0, !UPT ;  /* 0x0000000104047892 */ /* 0x000fe4000f8ec03f */
[----:B------:R-:W-:-:S02]  /*6ed0*/  UISETP.LT.U32.AND UP1, UPT, UR43, 0x2, UP1 ;  /* 0x000000022b00788c */ /* 0x000fc40008f21070 */
[----:B------:R-:W-:Y:S02]  /*6ee0*/  UISETP.NE.U32.AND UP0, UPT, UR4, 0x1, UPT ;  /* 0x000000010400788c */ /* 0x000fe4000bf05070 */
[----:B------:R-:W-:Y:S02]  /*6ef0*/  USEL UR5, URZ, 0x1, !UP1 ;  /* 0x000000013f057887 */ /* 0x000fe4000c800000 */
[----:B------:R-:W-:Y:S02]  /*6f00*/  UISETP.GT.U32.AND UP0, UPT, UR43, 0x1, !UP0 ;  /* 0x000000012b00788c */ /* 0x000fe4000c704070 */
[----:B------:R-:W-:Y:S02]  /*6f10*/  ULOP3.LUT UR42, UR42, 0x1, URZ, 0xc0, !UPT ;  /* 0x000000012a2a7892 */ /* 0x000fe4000f8ec03f */
[----:B------:R-:W-:-:S04]  /*6f20*/  USEL UR4, URZ, 0x1, !UP0 ;  /* 0x000000013f047887 */ /* 0x000fc8000c000000 */
[----:B------:R-:W-:Y:S01]  /*6f30*/  ULOP3.LUT UR40, UR4, UR40, UR5, 0x96, !UPT ;  /* 0x0000002804287292 */ /* 0x000fe2000f8e9605 */
[----:B------:R-:W-:Y:S11]  /*6f40*/  @P0 BRA `(.L_x_160) ;  /* 0xffffffa400540947 */ /* 0x000ff6000383ffff */
[----:B------:R-:W-:Y:S05]  /*6f50*/  EXIT ;  /* 0x000000000000794d */ /* 0x000fea0003800000 */
.L_x_7:
        /* <DEDUP_REMOVED lines=9> */
[----:B------:R-:W-:Y:S01]  /*6ff0*/  MOV R14, R16 ;  /* 0x00000010000e7202 */ /* 0x000fe20000000f00 */
[----:B------:R-:W-:-:S06]  /*7000*/  IMAD.MOV.U32 R15, RZ, RZ, R17 ;  /* 0x000000ffff0f7224 */ /* 0x000fcc00078e0011 */
        /* <DEDUP_REMOVED lines=15> */
.L_x_162:
[----:B------:R-:W0:Y:S01]  /*7100*/  LDC.64 R28, c[0x0][0x640] ;  /* 0x00019000ff1c7b82 */ /* 0x000e220000000a00 */
[-CC-:B------:R-:W-:Y:S02]  /*7110*/  SHF.R.U64 R21, R14, R6.reuse, R15.reuse ;  /* 0x000000060e157219 */ /* 0x180fe4000000120f */
[----:B------:R-:W-:Y:S02]  /*7120*/  SHF.R.U32.HI R6, RZ, R6, R15 ;  /* 0x00000006ff067219 */ /* 0x000fe4000001160f */
[----:B------:R-:W-:Y:S02]  /*7130*/  IADD3 R13, P0, RZ, -R21, RZ ;  /* 0x80000015ff0d7210 */ /* 0x000fe40007f1e0ff */
[----:B------:R-:W-:Y:S01]  /*7140*/  MOV R30, 0x1 ;  /* 0x00000001001e7802 */ /* 0x000fe20000000f00 */
[----:B------:R-:W1:Y:S02]  /*7150*/  LDC R12, c[0x0][0x618] ;  /* 0x00018600ff0c7b82 */ /* 0x000e640000000800 */
[----:B------:R-:W-:-:S04]  /*7160*/  IMAD.X R9, RZ, RZ, ~R6, P0 ;  /* 0x000000ffff097224 */ /* 0x000fc800000e0e06 */
[-C--:B------:R-:W-:Y:S02]  /*7170*/  IMAD R6, R9, R24.reuse, RZ ;  /* 0x0000001809067224 */ /* 0x080fe400078e02ff */
[----:B------:R-:W2:Y:S01]  /*7180*/  LDC R14, c[0x0][0x608] ;  /* 0x00018200ff0e7b82 */ /* 0x000ea20000000800 */
[----:B------:R-:W-:-:S04]  /*7190*/  IMAD.WIDE.U32 R8, R13, R24, R16 ;  /* 0x000000180d087225 */ /* 0x000fc800078e0010 */
[----:B------:R-:W-:-:S03]  /*71a0*/  IMAD R13, R13, R25, R6 ;  /* 0x000000190d0d7224 */ /* 0x000fc600078e0206 */
[----:B------:R-:W3:Y:S01]  /*71b0*/  LDC R27, c[0x0][0x658] ;  /* 0x00019600ff1b7b82 */ /* 0x000ee20000000800 */
[----:B------:R-:W-:Y:S01]  /*71c0*/  IMAD.IADD R9, R9, 0x1, R13 ;  /* 0x0000000109097824 */ /* 0x000fe200078e020d */
[----:B0-----:R-:W-:-:S04]  /*71d0*/  ISETP.NE.U32.AND P0, PT, R28, RZ, PT ;  /* 0x000000ff1c00720c */ /* 0x001fc80003f05070 */
[----:B------:R-:W-:Y:S02]  /*71e0*/  ISETP.NE.AND.EX P0, PT, R29, RZ, PT, P0 ;  /* 0x000000ff1d00720c */ /* 0x000fe40003f05300 */
[----:B------:R-:W0:Y:S01]  /*71f0*/  LDC R22, c[0x0][0x600] ;  /* 0x00018000ff167b82 */ /* 0x000e220000000800 */
[-CC-:B-1----:R-:W-:Y:S01]  /*7200*/  SHF.R.U64 R10, R8, R12.reuse, R9.reuse ;  /* 0x0000000c080a7219 */ /* 0x182fe20000001209 */
[----:B------:R-:W-:Y:S01]  /*7210*/  IMAD.MOV.U32 R8, RZ, RZ, -0x1 ;  /* 0xffffffffff087424 */ /* 0x000fe200078e00ff */
[----:B------:R-:W-:-:S05]  /*7220*/  SHF.R.U32.HI R9, RZ, R12, R9 ;  /* 0x0000000cff097219 */ /* 0x000fca0000011609 */
[----:B------:R-:W1:Y:S01]  /*7230*/  LDC R24, c[0x0][0x648] ;  /* 0x00019200ff187b82 */ /* 0x000e620000000800 */
[-CC-:B--2---:R-:W-:Y:S02]  /*7240*/  SHF.R.U64 R23, R10, R14.reuse, R9.reuse ;  /* 0x0000000e0a177219 */ /* 0x184fe40000001209 */
[----:B------:R-:W-:-:S05]  /*7250*/  SHF.R.U32.HI R6, RZ, R14, R9 ;  /* 0x0000000eff067219 */ /* 0x000fca0000011609 */
[----:B------:R-:W2:Y:S01]  /*7260*/  LDC R26, c[0x0][0x638] ;  /* 0x00018e00ff1a7b82 */ /* 0x000ea20000000800 */
[-C--:B---3--:R-:W-:Y:S02]  /*7270*/  SHF.L.U32 R8, R8, R27.reuse, RZ ;  /* 0x0000001b08087219 */ /* 0x088fe400000006ff */
[-CC-:B------:R-:W-:Y:S02]  /*7280*/  SHF.R.U64 R25, R23, R27.reuse, R6.reuse ;  /* 0x0000001b17197219 */ /* 0x180fe40000001206 */
[----:B------:R-:W-:Y:S02]  /*7290*/  LOP3.LUT R32, RZ, R8, RZ, 0x33, !PT ;  /* 0x00000008ff207212 */ /* 0x000fe400078e33ff */
[----:B------:R-:W-:Y:S01]  /*72a0*/  SHF.R.U32.HI R9, RZ, R27, R6 ;  /* 0x0000001bff097219 */ /* 0x000fe20000011606 */
[----:B------:R-:W3:Y:S01]  /*72b0*/  LDC R31, c[0x0][0x610] ;  /* 0x00018400ff1f7b82 */ /* 0x000ee20000000800 */
[----:B------:R-:W-:Y:S01]  /*72c0*/  IMAD.MOV.U32 R8, RZ, RZ, R25 ;  /* 0x000000ffff087224 */ /* 0x000fe200078e0019 */
[----:B------:R-:W-:Y:S06]  /*72d0*/  @!P0 BRA `(.L_x_163) ;  /* 0x0000000000288947 */ /* 0x000fec0003800000 */
        /* <DEDUP_REMOVED lines=10> */
.L_x_163:
[----:B------:R-:W-:Y:S02]  /*7380*/  ISETP.NE.AND P0, PT, R2, 0x1, PT ;  /* 0x000000010200780c */ /* 0x000fe40003f05270 */
[----:B-1----:R-:W-:Y:S01]  /*7390*/  SHF.R.U64 R6, R8, R24, R9 ;  /* 0x0000001808067219 */ /* 0x002fe20000001209 */
[----:B0-----:R-:W-:Y:S01]  /*73a0*/  VIADD R9, R22, 0xffffffff ;  /* 0xffffffff16097836 */ /* 0x001fe20000000000 */
[----:B------:R-:W-:Y:S02]  /*73b0*/  SHF.L.U32 R30, R30, R27, RZ ;  /* 0x0000001b1e1e7219 */ /* 0x000fe400000006ff */
[----:B------:R-:W-:Y:S01]  /*73c0*/  LOP3.LUT R5, R23, R32, RZ, 0xc0, !PT ;  /* 0x0000002017057212 */ /* 0x000fe200078ec0ff */
[----:B------:R-:W-:-:S04]  /*73d0*/  IMAD.MOV R8, RZ, RZ, -R6 ;  /* 0x000000ffff087224 */ /* 0x000fc800078e0a06 */
[----:B------:R-:W-:Y:S01]  /*73e0*/  IMAD R6, R30, R6, R5 ;  /* 0x000000061e067224 */ /* 0x000fe200078e0205 */
[----:B------:R-:W-:Y:S01]  /*73f0*/  LOP3.LUT R5, R10, R9, RZ, 0xc0, !PT ;  /* 0x000000090a057212 */ /* 0x000fe200078ec0ff */
[----:B------:R-:W-:Y:S02]  /*7400*/  @P0 IMAD R3, R7, R20, R4 ;  /* 0x0000001407030224 */ /* 0x000fe400078e0204 */
[----:B--2---:R-:W-:Y:S02]  /*7410*/  IMAD R4, R8, R26, R25 ;  /* 0x0000001a08047224 */ /* 0x004fe400078e0219 */
[----:B---3--:R-:W-:Y:S01]  /*7420*/  IMAD R3, R6, R31, R3 ;  /* 0x0000001f06037224 */ /* 0x008fe200078e0203 */
[----:B------:R-:W-:Y:S01]  /*7430*/  MOV R6, R21 ;  /* 0x0000001500067202 */ /* 0x000fe20000000f00 */
[----:B------:R-:W-:Y:S02]  /*7440*/  IMAD R4, R4, R22, R5 ;  /* 0x0000001604047224 */ /* 0x000fe400078e0205 */
[----:B------:R-:W-:-:S03]  /*7450*/  IMAD.MOV.U32 R8, RZ, RZ, 0x1 ;  /* 0x00000001ff087424 */ /* 0x000fc600078e00ff */
[----:B------:R-:W-:Y:S02]  /*7460*/  SEL R13, R4, R3, !P0 ;  /* 0x00000003040d7207 */ /* 0x000fe40004000000 */
[----:B------:R-:W-:-:S07]  /*7470*/  SEL R19, R3, R4, !P0 ;  /* 0x0000000403137207 */ /* 0x000fce0004000000 */
.L_x_161:
[----:B------:R-:W-:-:S08]  /*7480*/  NOP ;  /* 0x0000000000007918 */ /* 0x000fd00000000000 */
[----:B------:R-:W0:-:S00]  /*7490*/  USETMAXREG.DEALLOC.CTAPOOL 0x28 ;  /* 0x00000028000079c8 */ /* 0x000e0000080e0500 */
[----:B0-----:R-:W-:-:S13]  /*74a0*/  ISETP.NE.AND P0, PT, R0, RZ, PT ;  /* 0x000000ff0000720c */ /* 0x001fda0003f05270 */
[----:B------:R-:W-:Y:S05]  /*74b0*/  @P0 EXIT ;  /* 0x000000000000094d */ /* 0x000fea0003800000 */
[----:B------:R-:W-:Y:S01]  /*74c0*/  LOP3.LUT P0, RZ, R8, 0xff, RZ, 0xc0, !PT ;  /* 0x000000ff08ff7812 */ /* 0x000fe2000780c0ff */
[----:B------:R-:W-:Y:S02]  /*74d0*/  IMAD.MOV.U32 R10, RZ, RZ, 0x1 ;  /* 0x00000001ff0a7424 */ /* 0x000fe400078e00ff */
[----:B------:R-:W-:-:S10]  /*74e0*/  IMAD.MOV.U32 R9, RZ, RZ, RZ ;  /* 0x000000ffff097224 */ /* 0x000fd400078e00ff */
[----:B------:R-:W-:Y:S05]  /*74f0*/  @!P0 BRA `(.L_x_164) ;  /* 0x0000000c00b08947 */ /* 0x000fea0003800000 */
[----:B------:R-:W0:Y:S01]  /*7500*/  LDC R0, c[0x0][0x28c] ;  /* 0x0000a300ff007b82 */ /* 0x000e220000000800 */
[----:B------:R-:W-:Y:S01]  /*7510*/  ULDC UR5, c[0x0][0x658] ;  /* 0x0001960000057ab9 */ /* 0x000fe20000000800 */
[----:B------:R-:W-:Y:S01]  /*7520*/  UMOV UR10, 0xffffffff ;  /* 0xffffffff000a7882 */ /* 0x000fe20000000000 */
[----:B------:R-:W-:Y:S01]  /*7530*/  UMOV UR14, 0x1 ;  /* 0x00000001000e7882 */ /* 0x000fe20000000000 */
[----:B------:R-:W-:Y:S01]  /*7540*/  USHF.L.U32 UR10, UR10, UR5, URZ ;  /* 0x000000050a0a7299 */ /* 0x000fe2000800063f */
[----:B------:R-:W-:Y:S01]  /*7550*/  BSSY B0, `(.L_x_164) ;  /* 0x00000e6000007945 */ /* 0x000fe20003800000 */
[----:B------:R-:W-:Y:S01]  /*7560*/  LOP3.LUT R12, R18, 0x2, RZ, 0xfc, !PT ;  /* 0x00000002120c7812 */ /* 0x000fe200078efcff */
[----:B------:R-:W-:Y:S01]  /*7570*/  IMAD.MOV.U32 R10, RZ, RZ, 0x1 ;  /* 0x00000001ff0a7424 */ /* 0x000fe200078e00ff */
[----:B------:R-:W1:Y:S01]  /*7580*/  S2UR UR9, SR_CgaCtaId ;  /* 0x00000000000979c3 */ /* 0x000e620000008800 */
[----:B------:R-:W-:Y:S01]  /*7590*/  ULOP3.LUT UR13, URZ, UR10, URZ, 0x33, !UPT ;  /* 0x0000000a3f0d7292 */ /* 0x000fe2000f8e333f */
[----:B------:R-:W-:Y:S01]  /*75a0*/  IMAD.MOV.U32 R9, RZ, RZ, RZ ;  /* 0x000000ffff097224 */ /* 0x000fe200078e00ff */
[----:B------:R-:W-:Y:S01]  /*75b0*/  ULDC UR4, c[0x0][0x600] ;  /* 0x0001800000047ab9 */ /* 0x000fe20000000800 */
[----:B------:R-:W-:Y:S01]  /*75c0*/  UMOV UR29, 0x11 ;  /* 0x00000011001d7882 */ /* 0x000fe20000000000 */
[----:B------:R-:W-:-:S02]  /*75d0*/  UIADD3 UR4, UR4, -0x1, URZ ;  /* 0xffffffff04047890 */ /* 0x000fc4000fffe03f */
[----:B------:R-:W-:Y:S01]  /*75e0*/  USHF.L.U32 UR5, UR14, UR5, URZ ;  /* 0x000000050e057299 */ /* 0x000fe2000800063f */
[----:B------:R-:W-:Y:S01]  /*75f0*/  ULDC.64 UR42, c[0x0][0x198] ;  /* 0x00006600002a7ab9 */ /* 0x000fe20000000a00 */
[----:B0-----:R-:W-:-:S05]  /*7600*/  VIADD R0, R0, 0x3f ;  /* 0x0000003f00007836 */ /* 0x001fca0000000000 */
[----:B------:R-:W-:Y:S01]  /*7610*/  SHF.R.S32.HI R3, RZ, 0x1f, R0 ;  /* 0x0000001fff037819 */ /* 0x000fe20000011400 */
[----:B-1----:R-:W-:-:S03]  /*7620*/  USHF.R.U32.HI UR31, URZ, 0x2, UR9 ;  /* 0x000000023f1f7899 */ /* 0x002fc60008011609 */
[----:B------:R-:W-:Y:S01]  /*7630*/  LEA.HI R3, R3, R0, RZ, 0x6 ;  /* 0x0000000003037211 */ /* 0x000fe200078f30ff */
[----:B------:R-:W-:Y:S01]  /*7640*/  ULOP3.LUT UR8, UR9, 0x3, URZ, 0xc0, !UPT ;  /* 0x0000000309087892 */ /* 0x000fe2000f8ec03f */
[----:B------:R-:W-:Y:S01]  /*7650*/  IMAD.MOV.U32 R0, RZ, RZ, 0x1 ;  /* 0x00000001ff007424 */ /* 0x000fe200078e00ff */
[----:B------:R-:W-:Y:S01]  /*7660*/  USHF.L.U32 UR6, UR9, 0x4, URZ ;  /* 0x0000000409067899 */ /* 0x000fe2000800063f */
[--C-:B------:R-:W-:Y:S01]  /*7670*/  SHF.R.S32.HI R8, RZ, 0x6, R3.reuse ;  /* 0x00000006ff087819 */ /* 0x100fe20000011403 */
[----:B------:R-:W-:Y:S02]  /*7680*/  USHF.L.U32 UR7, UR9, 0x9, URZ ;  /* 0x0000000909077899 */ /* 0x000fe4000800063f */
[----:B------:R-:W-:Y:S01]  /*7690*/  ULOP3.LUT UR9, UR9, 0xfffffffc, URZ, 0xc0, !UPT ;  /* 0xfffffffc09097892 */ /* 0x000fe2000f8ec03f */
[----:B------:R-:W-:Y:S01]  /*76a0*/  PRMT R3, R0, 0x7610, R3 ;  /* 0x0000761000037816 */ /* 0x000fe20000000003 */
[----:B------:R-:W-:Y:S01]  /*76b0*/  UISETP.GT.U32.AND UP0, UPT, UR8, 0xffff, UPT ;  /* 0x0000ffff0800788c */ /* 0x000fe2000bf04070 */
[----:B------:R-:W-:Y:S01]  /*76c0*/  VIADD R0, R8, 0x1 ;  /* 0x0000000108007836 */ /* 0x000fe20000000000 */
[----:B------:R-:W-:-:S02]  /*76d0*/  ULOP3.LUT UR11, UR9, 0x1, URZ, 0xfc, !UPT ;  /* 0x00000001090b7892 */ /* 0x000fc4000f8efc3f */
[----:B------:R-:W-:Y:S02]  /*76e0*/  ULOP3.LUT UR12, UR9, 0x2, URZ, 0xfc, !UPT ;  /* 0x00000002090c7892 */ /* 0x000fe4000f8efc3f */
[----:B------:R-:W-:Y:S02]  /*76f0*/  USHF.L.U32 UR10, UR14, UR9, URZ ;  /* 0x000000090e0a7299 */ /* 0x000fe4000800063f */
[----:B------:R-:W-:Y:S02]  /*7700*/  ULOP3.LUT UR9, UR9, 0x3, URZ, 0xfc, !UPT ;  /* 0x0000000309097892 */ /* 0x000fe4000f8efc3f */
[----:B------:R-:W-:Y:S02]  /*7710*/  USHF.L.U32 UR11, UR14, UR11, URZ ;  /* 0x0000000b0e0b7299 */ /* 0x000fe4000800063f */
[----:B------:R-:W-:Y:S02]  /*7720*/  USHF.L.U32 UR12, UR14, UR12, URZ ;  /* 0x0000000c0e0c7299 */ /* 0x000fe4000800063f */
[----:B------:R-:W-:-:S02]  /*7730*/  USEL UR8, UR8, 0xffff, !UP0 ;  /* 0x0000ffff08087887 */ /* 0x000fc4000c000000 */
[----:B------:R-:W-:Y:S02]  /*7740*/  USHF.L.U32 UR9, UR14, UR9, URZ ;  /* 0x000000090e097299 */ /* 0x000fe4000800063f */
[----:B------:R-:W-:Y:S02]  /*7750*/  ULOP3.LUT UR10, UR12, UR10, UR11, 0xfe, !UPT ;  /* 0x0000000a0c0a7292 */ /* 0x000fe4000f8efe0b */
[----:B------:R-:W-:Y:S02]  /*7760*/  ULOP3.LUT UR8, UR8, 0xffff, URZ, 0xc0, !UPT ;  /* 0x0000ffff08087892 */ /* 0x000fe4000f8ec03f */
[----:B------:R-:W-:Y:S02]  /*7770*/  ULOP3.LUT UR6, UR6, 0x30, URZ, 0xc0, !UPT ;  /* 0x0000003006067892 */ /* 0x000fe4000f8ec03f */
[----:B------:R-:W-:Y:S02]  /*7780*/  ULOP3.LUT UR7, UR7, 0x600, URZ, 0xc0, !UPT ;  /* 0x0000060007077892 */ /* 0x000fe4000f8ec03f */
[----:B------:R-:W-:-:S02]  /*7790*/  ULOP3.LUT UR21, UR10, UR9, URZ, 0xfc, !UPT ;  /* 0x000000090a157292 */ /* 0x000fc4000f8efc3f */
[----:B------:R-:W-:-:S12]  /*77a0*/  USHF.L.U32 UR29, UR29, UR8, URZ ;  /* 0x000000081d1d7299 */ /* 0x000fd8000800063f */
.L_x_175:
[----:B------:R-:W-:-:S03]  /*77b0*/  UMOV UR8, 0xffffffff ;  /* 0xffffffff00087882 */ /* 0x000fc60000000000 */
[----:B------:R-:W-:Y:S05]  /*77c0*/  BRA.DIV UR8, `(.L_x_165) ;  /* 0x0000000e089c7947 */ /* 0x000fea000b800000 */
[----:B------:R-:W-:-:S13]  /*77d0*/  ELECT P6, URZ, PT ;  /* 0x00000000003f782f */ /* 0x000fda00038c0000 */
.L_x_184:
[----:B------:R-:W0:Y:S01]  /*77e0*/  LDC R4, c[0x0][0x28c] ;  /* 0x0000a300ff047b82 */ /* 0x000e220000000800 */
[----:B------:R-:W-:Y:S01]  /*77f0*/  BSSY B1, `(.L_x_166) ;  /* 0x0000048000017945 */ /* 0x000fe20003800000 */
[----:B0-----:R-:W-:-:S13]  /*7800*/  ISETP.LT.OR P6, PT, R4, 0x1, !P6 ;  /* 0x000000010400780c */ /* 0x001fda00077c1670 */
[----:B------:R-:W-:Y:S05]  /*7810*/  @P6 BRA `(.L_x_167) ;  /* 0x0000000400146947 */ /* 0x000fea0003800000 */
[----:B------:R-:W-:Y:S01]  /*7820*/  LEA R19, R19, UR31, 0x1 ;  /* 0x0000001f13137c11 */ /* 0x000fe2000f8e08ff */
[----:B------:R-:W-:Y:S01]  /*7830*/  IMAD.MOV.U32 R4, RZ, RZ, R0 ;  /* 0x000000ffff047224 */ /* 0x000fe200078e0000 */
[----:B------:R-:W-:Y:S01]  /*7840*/  LEA R15, R13, UR6, 0x6 ;  /* 0x000000060d0f7c11 */ /* 0x000fe2000f8e30ff */
[----:B------:R-:W-:Y:S01]  /*7850*/  IMAD.MOV.U32 R5, RZ, RZ, R10 ;  /* 0x000000ffff057224 */ /* 0x000fe200078e000a */
[----:B------:R-:W-:Y:S01]  /*7860*/  MOV R21, RZ ;  /* 0x000000ff00157202 */ /* 0x000fe20000000f00 */
[----:B------:R-:W-:Y:S02]  /*7870*/  IMAD.MOV.U32 R7, RZ, RZ, R9 ;  /* 0x000000ffff077224 */ /* 0x000fe400078e0009 */
[----:B------:R-:W-:-:S07]  /*7880*/  IMAD.SHL.U32 R19, R19, 0x80, RZ ;  /* 0x0000008013137824 */ /* 0x000fce00078e00ff */
.L_x_170:
[----:B------:R-:W0:Y:S01]  /*7890*/  S2R R14, SR_CgaCtaId ;  /* 0x00000000000e7919 */ /* 0x000e220000008800 */
[----:B------:R-:W-:Y:S02]  /*78a0*/  MOV R13, 0x400 ;  /* 0x00000400000d7802 */ /* 0x000fe40000000f00 */
[----:B------:R-:W-:Y:S02]  /*78b0*/  ISETP.NE.AND P1, PT, R11, RZ, PT ;  /* 0x000000ff0b00720c */ /* 0x000fe40003f25270 */
[----:B0-----:R-:W-:Y:S02]  /*78c0*/  LEA R22, R14, R13, 0x18 ;  /* 0x0000000d0e167211 */ /* 0x001fe400078ec0ff */
[----:B------:R-:W-:-:S09]  /*78d0*/  SHF.L.U32 R13, R5, 0x1f, RZ ;  /* 0x0000001f050d7819 */ /* 0x000fd200000006ff */
[----:B------:R-:W0:Y:S01]  /*78e0*/  @!P1 LDC R14, c[0x0][0x500] ;  /* 0x00014000ff0e9b82 */ /* 0x000e220000000800 */
[----:B------:R-:W-:-:S04]  /*78f0*/  IMAD R20, R7, 0x8, R22 ;  /* 0x0000000807147824 */ /* 0x000fc800078e0216 */
[----:B------:R-:W1:Y:S02]  /*7900*/  SYNCS.PHASECHK.TRANS64.TRYWAIT P0, [R20+URZ+0x10], R13 ;  /* 0x0000100d140075a7 */ /* 0x000e64000800017f */
[----:B-1----:R-:W-:Y:S05]  /*7910*/  @!P0 BRA `(.L_x_168) ;  /* 0x0000000c00688947 */ /* 0x002fea0003800000 */
.L_x_185:
[----:B-1----:R-:W-:Y:S01]  /*7920*/  PRMT R13, R12, 0x9910, RZ ;  /* 0x000099100c0d7816 */ /* 0x002fe200000000ff */
[----:B0-----:R0:W-:Y:S03]  /*7930*/  @!P1 SYNCS.ARRIVE.TRANS64 RZ, [R20+URZ], R14 ;  /* 0x0000000e14ff99a7 */ /* 0x0011e6000800003f */
[----:B------:R-:W-:-:S13]  /*7940*/  ISETP.NE.AND P0, PT, R13, 0x2, PT ;  /* 0x000000020d00780c */ /* 0x000fda0003f05270 */
[----:B0-----:R-:W-:Y:S05]  /*7950*/  @P0 BRA `(.L_x_169) ;  /* 0x0000000000040947 */ /* 0x001fea0003800000 */
[----:B------:R-:W-:Y:S01]  /*7960*/  BPT.TRAP 0x1 ;  /* 0x000000040000795c */ /* 0x000fe20000300000 */
.L_x_169:
[C---:B------:R-:W-:Y:S01]  /*7970*/  LEA R13, R7.reuse, UR31, 0x2 ;  /* 0x0000001f070d7c11 */ /* 0x040fe2000f8e10ff */
[----:B------:R-:W-:Y:S01]  /*7980*/  VIADD R4, R4, 0xffffffff ;  /* 0xffffffff04047836 */ /* 0x000fe20000000000 */
[----:B------:R-:W-:Y:S01]  /*7990*/  LEA R14, R7, UR7, 0xc ;  /* 0x00000007070e7c11 */ /* 0x000fe2000f8e60ff */
[----:B------:R-:W-:Y:S01]  /*79a0*/  UIADD3 UR14, UP0, UR42, 0xf0, URZ ;  /* 0x000000f02a0e7890 */ /* 0x000fe2000ff1e03f */
[----:B------:R-:W-:Y:S01]  /*79b0*/  R2UR UR34, R21 ;  /* 0x00000000152272ca */ /* 0x000fe200000e0000 */
[----:B------:R-:W-:Y:S01]  /*79c0*/  IMAD.SHL.U32 R13, R13, 0x1000, RZ ;  /* 0x000010000d0d7824 */ /* 0x000fe200078e00ff */
[----:B------:R-:W-:Y:S01]  /*79d0*/  LEA R14, R14, R22, 0x2 ;  /* 0x000000160e0e7211 */ /* 0x000fe200078e10ff */
[----:B------:R-:W-:Y:S01]  /*79e0*/  UIADD3 UR44, UP1, UR42, 0x1f0, URZ ;  /* 0x000001f02a2c7890 */ /* 0x000fe2000ff3e03f */
[----:B------:R-:W-:Y:S01]  /*79f0*/  R2UR UR33, R20 ;  /* 0x00000000142172ca */ /* 0x000fe200000e0000 */
[----:B------:R-:W-:Y:S01]  /*7a00*/  IMAD R13, R13, 0x4, R22 ;  /* 0x000000040d0d7824 */ /* 0x000fe200078e0216 */
[----:B------:R-:W-:Y:S01]  /*7a10*/  R2UR UR8, R14 ;  /* 0x000000000e0872ca */ /* 0x000fe200000e0000 */
[----:B------:R-:W-:Y:S01]  /*7a20*/  UIADD3.X UR15, URZ, UR43, URZ, UP0, !UPT ;  /* 0x0000002b3f0f7290 */ /* 0x000fe200087fe43f */
[----:B------:R-:W-:Y:S01]  /*7a30*/  R2UR UR36, R6 ;  /* 0x00000000062472ca */ /* 0x000fe200000e0000 */
[----:B------:R-:W-:Y:S01]  /*7a40*/  UPRMT UR30, URZ, 0x5410, UR29 ;  /* 0x000054103f1e7896 */ /* 0x000fe2000800001d */
[----:B------:R-:W-:Y:S01]  /*7a50*/  R2UR UR24, R13 ;  /* 0x000000000d1872ca */ /* 0x000fe200000e0000 */
[----:B------:R-:W-:Y:S01]  /*7a60*/  UIADD3.X UR45, URZ, UR43, URZ, UP1, !UPT ;  /* 0x0000002b3f2d7290 */ /* 0x000fe20008ffe43f */
[----:B------:R-:W-:Y:S01]  /*7a70*/  R2UR UR35, R19 ;  /* 0x00000000132372ca */ /* 0x000fe200000e0000 */
[----:B------:R-:W-:Y:S01]  /*7a80*/  UIADD3 UR26, UR34, 0x20, URZ ;  /* 0x00000020221a7890 */ /* 0x000fe2000fffe03f */
[----:B------:R-:W-:Y:S01]  /*7a90*/  R2UR UR19, R15 ;  /* 0x000000000f1372ca */ /* 0x000fe200000e0000 */
[----:B------:R-:W-:Y:S01]  /*7aa0*/  UPRMT UR37, URZ, 0x5410, UR21 ;  /* 0x000054103f257896 */ /* 0x000fe20008000015 */
[----:B------:R-:W-:Y:S01]  /*7ab0*/  ISETP.GT.AND P1, PT, R4, 0x1, PT ;  /* 0x000000010400780c */ /* 0x000fe20003f24270 */
[----:B------:R-:W-:Y:S01]  /*7ac0*/  VIADD R7, R7, 0x1 ;  /* 0x0000000107077836 */ /* 0x000fe20000000000 */
[----:B------:R-:W-:Y:S01]  /*7ad0*/  UMOV UR22, 0x0 ;  /* 0x0000000000167882 */ /* 0x000fe20000000000 */
[----:B------:R-:W-:Y:S01]  /*7ae0*/  UIADD3 UR16, UR8, 0x20100, URZ ;  /* 0x0002010008107890 */ /* 0x000fe2000fffe03f */
[----:B------:R-:W-:Y:S01]  /*7af0*/  VIADD R21, R21, 0x40 ;  /* 0x0000004015157836 */ /* 0x000fe20000000000 */
[----:B------:R-:W-:Y:S01]  /*7b00*/  UIADD3 UR8, UR8, 0x22100, URZ ;  /* 0x0002210008087890 */ /* 0x000fe2000fffe03f */
[----:B------:R-:W-:Y:S01]  /*7b10*/  ISETP.NE.AND P0, PT, R7, 0x2, PT ;  /* 0x000000020700780c */ /* 0x000fe20003f05270 */
[----:B------:R-:W-:-:S02]  /*7b20*/  UIADD3 UR32, UR24, 0x100, URZ ;  /* 0x0000010018207890 */ /* 0x000fc4000fffe03f */
[----:B------:R-:W-:Y:S01]  /*7b30*/  UIADD3 UR24, UR24, 0x8100, URZ ;  /* 0x0000810018187890 */ /* 0x000fe2000fffe03f */
[----:B------:R-:W-:Y:S01]  /*7b40*/  SEL R14, RZ, 0x1, P0 ;  /* 0x00000001ff0e7807 */ /* 0x000fe20000000000 */
[----:B------:R-:W-:Y:S01]  /*7b50*/  UMOV UR23, 0x10000000 ;  /* 0x1000000000177882 */ /* 0x000fe20000000000 */
[----:B------:R-:W-:Y:S01]  /*7b60*/  UMOV UR25, UR33 ;  /* 0x0000002100197c82 */ /* 0x000fe20008000000 */
[----:B------:R-:W-:Y:S01]  /*7b70*/  UMOV UR28, UR36 ;  /* 0x00000024001c7c82 */ /* 0x000fe20008000000 */
[----:B------:R-:W-:Y:S01]  /*7b80*/  UMOV UR27, UR35 ;  /* 0x00000023001b7c82 */ /* 0x000fe20008000000 */
[----:B------:R-:W-:Y:S01]  /*7b90*/  UMOV UR17, UR33 ;  /* 0x0000002100117c82 */ /* 0x000fe20008000000 */
[----:B------:R-:W-:Y:S01]  /*7ba0*/  UMOV UR18, UR34 ;  /* 0x0000002200127c82 */ /* 0x000fe20008000000 */
[----:B------:R-:W-:Y:S01]  /*7bb0*/  UMOV UR20, UR36 ;  /* 0x0000002400147c82 */ /* 0x000fe20008000000 */
[----:B------:R0:W-:Y:S01]  /*7bc0*/  UTMALDG.3D.MULTICAST [UR32], [UR14], UR30, desc[UR22] ;  /* 0x000016200e0073b4 */ /* 0x0001e2000801181e */
[----:B------:R-:W-:Y:S01]  /*7bd0*/  UMOV UR9, UR33 ;  /* 0x0000002100097c82 */ /* 0x000fe20008000000 */
[----:B------:R-:W-:Y:S01]  /*7be0*/  UMOV UR11, UR19 ;  /* 0x00000013000b7c82 */ /* 0x000fe20008000000 */
[----:B------:R-:W-:Y:S01]  /*7bf0*/  UMOV UR12, UR36 ;  /* 0x00000024000c7c82 */ /* 0x000fe20008000000 */
[----:B------:R-:W-:Y:S01]  /*7c00*/  UMOV UR10, UR26 ;  /* 0x0000001a000a7c82 */ /* 0x000fe20008000000 */
[----:B------:R-:W-:-:S02]  /*7c10*/  LOP3.LUT R5, R5, R14, RZ, 0x3c, !PT ;  /* 0x0000000e05057212 */ /* 0x000fc400078e3cff */
[----:B------:R-:W-:Y:S01]  /*7c20*/  SEL R7, R7, RZ, P0 ;  /* 0x000000ff07077207 */ /* 0x000fe20000000000 */
[----:B------:R0:W-:Y:S01]  /*7c30*/  UTMALDG.3D.MULTICAST [UR24], [UR14], UR30, desc[UR22] ;  /* 0x000016180e0073b4 */ /* 0x0001e2000801181e */
[----:B------:R0:W-:Y:S01]  /*7c40*/  UTMALDG.3D.MULTICAST [UR16], [UR44], UR37, desc[UR22] ;  /* 0x000016102c0073b4 */ /* 0x0001e20008011825 */
[----:B------:R0:W-:Y:S02]  /*7c50*/  UTMALDG.3D.MULTICAST [UR8], [UR44], UR37, desc[UR22] ;  /* 0x000016082c0073b4 */ /* 0x0001e40008011825 */
[----:B0-----:R-:W-:Y:S05]  /*7c60*/  @P1 BRA `(.L_x_170) ;  /* 0xfffffffc00081947 */ /* 0x001fea000383ffff */
.L_x_167:
[----:B------:R-:W-:Y:S05]  /*7c70*/  BSYNC B1 ;  /* 0x0000000000017941 */ /* 0x000fea0003800000 */
.L_x_166:
[----:B------:R-:W-:Y:S01]  /*7c80*/  LOP3.LUT P1, RZ, R3, 0xff, RZ, 0xc0, !PT ;  /* 0x000000ff03ff7812 */ /* 0x000fe2000782c0ff */
[----:B------:R-:W-:Y:S01]  /*7c90*/  IMAD.IADD R9, R8, 0x1, R9 ;  /* 0x0000000108097824 */ /* 0x000fe200078e0209 */
[----:B------:R-:W-:Y:S01]  /*7ca0*/  IADD3 R16, P2, R16, UR38, RZ ;  /* 0x0000002610107c10 */ /* 0x000fe2000ff5e0ff */
[----:B------:R-:W-:Y:S01]  /*7cb0*/  ULDC.64 UR8, c[0x0][0x650] ;  /* 0x0001940000087ab9 */ /* 0x000fe20000000a00 */
[----:B------:R-:W-:Y:S01]  /*7cc0*/  BSSY B1, `(.L_x_171) ;  /* 0x000006c000017945 */ /* 0x000fe20003800000 */
[----:B------:R-:W-:Y:S01]  /*7cd0*/  IMAD.MOV.U32 R19, RZ, RZ, -0x1 ;  /* 0xffffffffff137424 */ /* 0x000fe200078e00ff */
[----:B------:R-:W-:Y:S01]  /*7ce0*/  SHF.R.U32.HI R3, RZ, 0x1, R9 ;  /* 0x00000001ff037819 */ /* 0x000fe20000011609 */
[----:B------:R-:W-:Y:S01]  /*7cf0*/  IMAD.MOV.U32 R13, RZ, RZ, -0x1 ;  /* 0xffffffffff0d7424 */ /* 0x000fe200078e00ff */
[----:B------:R-:W-:Y:S01]  /*7d00*/  ISETP.GT.U32.AND P0, PT, R9, 0x1, PT ;  /* 0x000000010900780c */ /* 0x000fe20003f04070 */
[----:B------:R-:W-:Y:S01]  /*7d10*/  IMAD.MOV.U32 R6, RZ, RZ, -0x1 ;  /* 0xffffffffff067424 */ /* 0x000fe200078e00ff */
[----:B------:R-:W-:-:S02]  /*7d20*/  LOP3.LUT R3, R3, 0x1, RZ, 0xc0, !PT ;  /* 0x0000000103037812 */ /* 0x000fc400078ec0ff */
[----:B------:R-:W-:Y:S01]  /*7d30*/  ISETP.LT.U32.AND P0, PT, R8, 0x2, P0 ;  /* 0x000000020800780c */ /* 0x000fe20000701070 */
[----:B------:R-:W0:Y:S01]  /*7d40*/  @P1 S2R R5, SR_CgaCtaId ;  /* 0x0000000000051919 */ /* 0x000e220000008800 */
[----:B------:R-:W-:Y:S02]  /*7d50*/  @P1 MOV R4, 0x400 ;  /* 0x0000040000041802 */ /* 0x000fe40000000f00 */
[----:B------:R-:W-:Y:S02]  /*7d60*/  IADD3.X R17, R17, UR41, RZ, P2, !PT ;  /* 0x0000002911117c10 */ /* 0x000fe400097fe4ff */
[----:B------:R-:W-:Y:S02]  /*7d70*/  ISETP.GE.U32.AND P2, PT, R16, UR8, PT ;  /* 0x0000000810007c0c */ /* 0x000fe4000bf46070 */
[----:B------:R-:W-:Y:S02]  /*7d80*/  LOP3.LUT R9, R9, 0x1, RZ, 0xc0, !PT ;  /* 0x0000000109097812 */ /* 0x000fe400078ec0ff */
[----:B0-----:R-:W-:-:S04]  /*7d90*/  @P1 LEA R4, R5, R4, 0x18 ;  /* 0x0000000405041211 */ /* 0x001fc800078ec0ff */
[----:B------:R0:W-:Y:S01]  /*7da0*/  @P1 SYNCS.ARRIVE.TRANS64.A1T0 RZ, [R4+URZ+0x38], RZ ;  /* 0x000038ff04ff19a7 */ /* 0x0001e2000810003f */
[----:B------:R-:W-:Y:S02]  /*7db0*/  ISETP.NE.U32.AND P1, PT, R3, 0x1, PT ;  /* 0x000000010300780c */ /* 0x000fe40003f25070 */
[----:B------:R-:W-:Y:S02]  /*7dc0*/  SEL R3, RZ, 0x1, !P0 ;  /* 0x00000001ff037807 */ /* 0x000fe40004000000 */
[----:B------:R-:W-:Y:S02]  /*7dd0*/  ISETP.GE.U32.AND.EX P0, PT, R17, UR9, PT, P2 ;  /* 0x0000000911007c0c */ /* 0x000fe4000bf06120 */
[----:B------:R-:W-:-:S04]  /*7de0*/  ISETP.GT.U32.AND P1, PT, R8, 0x1, !P1 ;  /* 0x000000010800780c */ /* 0x000fc80004f24070 */
[----:B0-----:R-:W-:-:S04]  /*7df0*/  SEL R4, RZ, 0x1, !P1 ;  /* 0x00000001ff047807 */ /* 0x001fc80004800000 */
[--C-:B------:R-:W-:Y:S02]  /*7e00*/  LOP3.LUT R10, R4, R10, R3.reuse, 0x96, !PT ;  /* 0x0000000a040a7212 */ /* 0x100fe400078e9603 */
[----:B------:R-:W-:Y:S02]  /*7e10*/  PRMT R4, RZ, 0x7610, R4 ;  /* 0x00007610ff047816 */ /* 0x000fe40000000004 */
[----:B------:R-:W-:Y:S01]  /*7e20*/  PRMT R3, RZ, 0x7610, R3 ;  /* 0x00007610ff037816 */ /* 0x000fe20000000003 */
[----:B------:R-:W-:Y:S06]  /*7e30*/  @P0 BRA `(.L_x_172) ;  /* 0x0000000400500947 */ /* 0x000fec0003800000 */
[----:B------:R-:W0:Y:S01]  /*7e40*/  S2R R15, SR_CTAID.X ;  /* 0x00000000000f7919 */ /* 0x000e220000002500 */
[----:B------:R-:W-:Y:S01]  /*7e50*/  ULDC.64 UR8, c[0x0][0x628] ;  /* 0x00018a0000087ab9 */ /* 0x000fe20000000a00 */
[----:B------:R-:W1:Y:S01]  /*7e60*/  LDC R20, c[0x0][0x144] ;  /* 0x00005100ff147b82 */ /* 0x000e620000000800 */
[----:B------:R-:W-:Y:S01]  /*7e70*/  ISETP.NE.U32.AND P0, PT, RZ, UR8, PT ;  /* 0x00000008ff007c0c */ /* 0x000fe2000bf05070 */
[----:B------:R-:W2:Y:S01]  /*7e80*/  S2R R13, SR_CTAID.Y ;  /* 0x00000000000d7919 */ /* 0x000ea20000002600 */
[----:B------:R-:W-:Y:S01]  /*7e90*/  ULDC UR10, c[0x0][0x150] ;  /* 0x00005400000a7ab9 */ /* 0x000fe20000000800 */
[----:B------:R-:W-:Y:S01]  /*7ea0*/  ULDC UR11, c[0x0][0x630] ;  /* 0x00018c00000b7ab9 */ /* 0x000fe20000000800 */
[----:B------:R-:W-:Y:S02]  /*7eb0*/  ISETP.NE.AND.EX P0, PT, RZ, UR9, PT, P0 ;  /* 0x00000009ff007c0c */ /* 0x000fe4000bf05300 */
[----:B------:R-:W-:Y:S02]  /*7ec0*/  MOV R4, R16 ;  /* 0x0000001000047202 */ /* 0x000fe40000000f00 */
[----:B0-----:R-:W-:-:S05]  /*7ed0*/  I2FP.F32.U32 R5, R15 ;  /* 0x0000000f00057245 */ /* 0x001fca0000201000 */
[----:B------:R-:W-:Y:S01]  /*7ee0*/  FMUL R21, R5, UR10 ;  /* 0x0000000a05157c20 */ /* 0x000fe20008400000 */
[----:B------:R-:W-:-:S03]  /*7ef0*/  IMAD.MOV.U32 R5, RZ, RZ, R17 ;  /* 0x000000ffff057224 */ /* 0x000fc600078e0011 */
[----:B--2---:R-:W-:Y:S05]  /*7f00*/  @!P0 BRA `(.L_x_173) ;  /* 0x0000000000288947 */ /* 0x004fea0003800000 */
[----:B------:R-:W-:Y:S02]  /*7f10*/  ULDC UR10, c[0x0][0x634] ;  /* 0x00018d00000a7ab9 */ /* 0x000fe40000000800 */
[----:B------:R-:W-:-:S05]  /*7f20*/  IADD3 R5, P0, R16, UR10, RZ ;  /* 0x0000000a10057c10 */ /* 0x000fca000ff1e0ff */
[----:B------:R-:W-:-:S04]  /*7f30*/  IMAD.X R19, RZ, RZ, R17, P0 ;  /* 0x000000ffff137224 */ /* 0x000fc800000e0611 */
[----:B------:R-:W-:-:S04]  /*7f40*/  IMAD.WIDE.U32 R6, R19, UR8, RZ ;  /* 0x0000000813067c25 */ /* 0x000fc8000f8e00ff */
[----:B------:R-:W-:-:S04]  /*7f50*/  IMAD.WIDE.U32 R6, P0, R5, UR9, R6 ;  /* 0x0000000905067c25 */ /* 0x000fc8000f800006 */
[----:B------:R-:W-:-:S04]  /*7f60*/  IMAD.WIDE.U32 R4, R5, UR8, RZ ;  /* 0x0000000805047c25 */ /* 0x000fc8000f8e00ff */
[----:B------:R-:W-:Y:S01]  /*7f70*/  IMAD.MOV.U32 R4, RZ, RZ, R7 ;  /* 0x000000ffff047224 */ /* 0x000fe200078e0007 */
[----:B------:R-:W-:Y:S01]  /*7f80*/  IADD3 RZ, P1, R5, R6, RZ ;  /* 0x0000000605ff7210 */ /* 0x000fe20007f3e0ff */
[----:B------:R-:W-:-:S04]  /*7f90*/  IMAD.X R5, RZ, RZ, RZ, P0 ;  /* 0x000000ffff057224 */ /* 0x000fc800000e06ff */
[----:B------:R-:W-:-:S08]  /*7fa0*/  IMAD.WIDE.U32.X R4, R19, UR9, R4, P1 ;  /* 0x0000000913047c25 */ /* 0x000fd000088e0404 */
.L_x_173:
[--C-:B------:R-:W-:Y:S01]  /*7fb0*/  SHF.R.U64 R14, R4, UR11, R5.reuse ;  /* 0x0000000b040e7c19 */ /* 0x100fe20008001205 */
[----:B------:R-:W0:Y:S01]  /*7fc0*/  F2I.U32.TRUNC.NTZ R21, R21 ;  /* 0x0000001500157305 */ /* 0x000e22000020f000 */
[----:B------:R-:W-:Y:S01]  /*7fd0*/  SHF.R.U32.HI R4, RZ, UR11, R5 ;  /* 0x0000000bff047c19 */ /* 0x000fe20008011605 */
[----:B------:R-:W-:Y:S01]  /*7fe0*/  ULDC.64 UR8, c[0x0][0x620] ;  /* 0x0001880000087ab9 */ /* 0x000fe20000000a00 */
[----:B------:R-:W-:Y:S01]  /*7ff0*/  IADD3 R7, P0, RZ, -R14, RZ ;  /* 0x8000000eff077210 */ /* 0x000fe20007f1e0ff */
[----:B------:R-:W-:Y:S01]  /*8000*/  ULDC.64 UR10, c[0x0][0x640] ;  /* 0x00019000000a7ab9 */ /* 0x000fe20000000a00 */
[----:B------:R-:W2:Y:S03]  /*8010*/  LDC R22, c[0x0][0x148] ;  /* 0x00005200ff167b82 */ /* 0x000ea60000000800 */
[----:B------:R-:W-:Y:S01]  /*8020*/  IMAD.X R4, RZ, RZ, ~R4, P0 ;  /* 0x000000ffff047224 */ /* 0x000fe200000e0e04 */
[----:B------:R-:W-:-:S03]  /*8030*/  ISETP.NE.U32.AND P0, PT, RZ, UR10, PT ;  /* 0x0000000aff007c0c */ /* 0x000fc6000bf05070 */
[----:B------:R-:W-:Y:S01]  /*8040*/  IMAD R6, R4, UR8, RZ ;  /* 0x0000000804067c24 */ /* 0x000fe2000f8e02ff */
[----:B------:R-:W-:Y:S01]  /*8050*/  ISETP.NE.AND.EX P0, PT, RZ, UR11, PT, P0 ;  /* 0x0000000bff007c0c */ /* 0x000fe2000bf05300 */
[----:B------:R-:W-:Y:S01]  /*8060*/  IMAD.WIDE.U32 R4, R7, UR8, R16 ;  /* 0x0000000807047c25 */ /* 0x000fe2000f8e0010 */
[----:B------:R-:W-:-:S03]  /*8070*/  ULDC UR8, c[0x0][0x618] ;  /* 0x0001860000087ab9 */ /* 0x000fc60000000800 */
[----:B------:R-:W-:Y:S01]  /*8080*/  IMAD R7, R7, UR9, R6 ;  /* 0x0000000907077c24 */ /* 0x000fe2000f8e0206 */
[----:B------:R-:W-:Y:S01]  /*8090*/  ULDC UR9, c[0x0][0x154] ;  /* 0x0000550000097ab9 */ /* 0x000fe20000000800 */
[----:B0-----:R-:W-:Y:S02]  /*80a0*/  IMAD.MOV R6, RZ, RZ, -R21 ;  /* 0x000000ffff067224 */ /* 0x001fe400078e0a15 */
[----:B------:R-:W-:Y:S02]  /*80b0*/  IMAD.IADD R5, R5, 0x1, R7 ;  /* 0x0000000105057824 */ /* 0x000fe400078e0207 */
[----:B-1----:R-:W-:Y:S01]  /*80c0*/  IMAD R15, R20, R6, R15 ;  /* 0x00000006140f7224 */ /* 0x002fe200078e020f */
[----:B------:R-:W-:Y:S02]  /*80d0*/  I2FP.F32.U32 R6, R13 ;  /* 0x0000000d00067245 */ /* 0x000fe40000201000 */
[--C-:B------:R-:W-:Y:S02]  /*80e0*/  SHF.R.U64 R19, R4, UR8, R5.reuse ;  /* 0x0000000804137c19 */ /* 0x100fe40008001205 */
[----:B------:R-:W-:Y:S01]  /*80f0*/  SHF.R.U32.HI R4, RZ, UR8, R5 ;  /* 0x00000008ff047c19 */ /* 0x000fe20008011605 */
[----:B------:R-:W-:Y:S01]  /*8100*/  FMUL R6, R6, UR9 ;  /* 0x0000000906067c20 */ /* 0x000fe20008400000 */
[----:B------:R-:W-:-:S02]  /*8110*/  ULDC UR8, c[0x0][0x608] ;  /* 0x0001820000087ab9 */ /* 0x000fc40000000800 */
[--C-:B------:R-:W-:Y:S01]  /*8120*/  SHF.R.U64 R21, R19, UR8, R4.reuse ;  /* 0x0000000813157c19 */ /* 0x100fe20008001204 */
[----:B------:R0:W1:Y:S01]  /*8130*/  F2I.U32.TRUNC.NTZ R24, R6 ;  /* 0x0000000600187305 */ /* 0x000062000020f000 */
[----:B------:R-:W-:Y:S01]  /*8140*/  SHF.R.U32.HI R4, RZ, UR8, R4 ;  /* 0x00000008ff047c19 */ /* 0x000fe20008011604 */
[----:B------:R-:W-:-:S03]  /*8150*/  ULDC UR8, c[0x0][0x658] ;  /* 0x0001960000087ab9 */ /* 0x000fc60000000800 */
[--C-:B------:R-:W-:Y:S02]  /*8160*/  SHF.R.U32.HI R23, RZ, UR8, R4.reuse ;  /* 0x00000008ff177c19 */ /* 0x100fe40008011604 */
[----:B------:R-:W-:-:S03]  /*8170*/  SHF.R.U64 R20, R21, UR8, R4 ;  /* 0x0000000815147c19 */ /* 0x000fc60008001204 */
[----:B------:R-:W-:Y:S01]  /*8180*/  IMAD.MOV.U32 R5, RZ, RZ, R23 ;  /* 0x000000ffff057224 */ /* 0x000fe200078e0017 */
[----:B------:R-:W-:Y:S01]  /*8190*/  MOV R4, R20 ;  /* 0x0000001400047202 */ /* 0x000fe20000000f00 */
[----:B0-----:R-:W-:Y:S06]  /*81a0*/  @!P0 BRA `(.L_x_174) ;  /* 0x0000000000288947 */ /* 0x001fec0003800000 */
        /* <DEDUP_REMOVED lines=10> */
.L_x_174:
[----:B------:R-:W-:Y:S01]  /*8250*/  ISETP.NE.AND P0, PT, R2, 0x1, PT ;  /* 0x000000010200780c */ /* 0x000fe20003f05270 */
[----:B------:R-:W-:Y:S01]  /*8260*/  ULDC UR8, c[0x0][0x648] ;  /* 0x0001920000087ab9 */ /* 0x000fe20000000800 */
[----:B------:R-:W-:Y:S01]  /*8270*/  LOP3.LUT R21, R21, UR13, RZ, 0xc0, !PT ;  /* 0x0000000d15157c12 */ /* 0x000fe2000f8ec0ff */
[----:B-1----:R-:W-:Y:S01]  /*8280*/  IMAD.MOV R24, RZ, RZ, -R24 ;  /* 0x000000ffff187224 */ /* 0x002fe200078e0a18 */
[----:B------:R-:W-:Y:S01]  /*8290*/  SHF.R.U64 R4, R4, UR8, R5 ;  /* 0x0000000804047c19 */ /* 0x000fe20008001205 */
[----:B------:R-:W-:Y:S01]  /*82a0*/  ULDC UR8, c[0x0][0x638] ;  /* 0x00018e0000087ab9 */ /* 0x000fe20000000800 */
[----:B------:R-:W-:Y:S01]  /*82b0*/  LOP3.LUT R19, R19, UR4, RZ, 0xc0, !PT ;  /* 0x0000000413137c12 */ /* 0x000fe2000f8ec0ff */
[----:B------:R-:W-:Y:S01]  /*82c0*/  ULDC UR9, c[0x0][0x610] ;  /* 0x0001840000097ab9 */ /* 0x000fe20000000800 */
[----:B------:R-:W-:Y:S01]  /*82d0*/  MOV R6, R14 ;  /* 0x0000000e00067202 */ /* 0x000fe20000000f00 */
[----:B------:R-:W-:Y:S02]  /*82e0*/  IMAD.MOV R5, RZ, RZ, -R4 ;  /* 0x000000ffff057224 */ /* 0x000fe400078e0a04 */
[----:B------:R-:W-:-:S02]  /*82f0*/  IMAD R4, R4, UR5, R21 ;  /* 0x0000000504047c24 */ /* 0x000fc4000f8e0215 */
[----:B--2---:R-:W-:Y:S02]  /*8300*/  @P0 IMAD R15, R22, R24, R13 ;  /* 0x00000018160f0224 */ /* 0x004fe400078e020d */
[----:B------:R-:W-:Y:S01]  /*8310*/  IMAD R20, R5, UR8, R20 ;  /* 0x0000000805147c24 */ /* 0x000fe2000f8e0214 */
[----:B------:R-:W-:Y:S01]  /*8320*/  ULDC UR8, c[0x0][0x600] ;  /* 0x0001800000087ab9 */ /* 0x000fe20000000800 */
[----:B------:R-:W-:Y:S02]  /*8330*/  IMAD R15, R4, UR9, R15 ;  /* 0x00000009040f7c24 */ /* 0x000fe4000f8e020f */
[----:B------:R-:W-:Y:S02]  /*8340*/  IMAD R20, R20, UR8, R19 ;  /* 0x0000000814147c24 */ /* 0x000fe4000f8e0213 */
[----:B------:R-:W-:-:S03]  /*8350*/  IMAD.MOV.U32 R4, RZ, RZ, 0x1 ;  /* 0x00000001ff047424 */ /* 0x000fc600078e00ff */
[----:B------:R-:W-:Y:S02]  /*8360*/  SEL R13, R20, R15, !P0 ;  /* 0x0000000f140d7207 */ /* 0x000fe40004000000 */
[----:B------:R-:W-:-:S07]  /*8370*/  SEL R19, R15, R20, !P0 ;  /* 0x000000140f137207 */ /* 0x000fce0004000000 */
.L_x_172:
[----:B------:R-:W-:Y:S05]  /*8380*/  BSYNC B1 ;  /* 0x0000000000017941 */ /* 0x000fea0003800000 */
.L_x_171:
[----:B------:R-:W-:-:S13]  /*8390*/  LOP3.LUT P0, RZ, R4, 0xff, RZ, 0xc0, !PT ;  /* 0x000000ff04ff7812 */ /* 0x000fda000780c0ff */
[----:B------:R-:W-:Y:S05]  /*83a0*/  @P0 BRA `(.L_x_175) ;  /* 0xfffffff400000947 */ /* 0x000fea000383ffff */
[----:B------:R-:W-:Y:S05]  /*83b0*/  BSYNC B0 ;  /* 0x0000000000007941 */ /* 0x000fea0003800000 */
.L_x_164:
[----:B------:R-:W-:-:S03]  /*83c0*/  UMOV UR8, 0xffffffff ;  /* 0xffffffff00087882 */ /* 0x000fc60000000000 */
[----:B------:R-:W-:Y:S05]  /*83d0*/  BRA.DIV UR8, `(.L_x_176) ;  /* 0x0000000208cc7947 */ /* 0x000fea000b800000 */
[----:B------:R-:W-:-:S13]  /*83e0*/  ELECT P6, URZ, PT ;  /* 0x00000000003f782f */ /* 0x000fda00038c0000 */
.L_x_188:
[----:B------:R-:W-:Y:S04]  /*83f0*/  BSSY B0, `(.L_x_177) ;  /* 0x0000019000007945 */ /* 0x000fe80003800000 */
[----:B------:R-:W-:Y:S05]  /*8400*/  @!P6 BRA `(.L_x_178) ;  /* 0x00000000005ce947 */ /* 0x000fea0003800000 */
[----:B------:R-:W-:-:S04]  /*8410*/  LOP3.LUT R18, R18, 0x2, RZ, 0xfc, !PT ;  /* 0x0000000212127812 */ /* 0x000fc800078efcff */
[----:B------:R-:W-:-:S13]  /*8420*/  ISETP.NE.AND P0, PT, R18, 0x3, PT ;  /* 0x000000031200780c */ /* 0x000fda0003f05270 */
[----:B------:R-:W-:Y:S05]  /*8430*/  @!P0 BRA `(.L_x_179) ;  /* 0x0000000000048947 */ /* 0x000fea0003800000 */
[----:B------:R-:W-:Y:S01]  /*8440*/  BPT.TRAP 0x1 ;  /* 0x000000040000795c */ /* 0x000fe20000300000 */
.L_x_179:
[----:B------:R-:W0:Y:S01]  /*8450*/  S2R R3, SR_CgaCtaId ;  /* 0x0000000000037919 */ /* 0x000e220000008800 */
[----:B------:R-:W-:Y:S02]  /*8460*/  MOV R0, 0x400 ;  /* 0x0000040000007802 */ /* 0x000fe40000000f00 */
[----:B------:R-:W-:Y:S02]  /*8470*/  SHF.L.U32 R2, R10, 0x1f, RZ ;  /* 0x0000001f0a027819 */ /* 0x000fe400000006ff */
[----:B0-----:R-:W-:-:S05]  /*8480*/  LEA R0, R3, R0, 0x18 ;  /* 0x0000000003007211 */ /* 0x001fca00078ec0ff */
[----:B------:R-:W-:-:S04]  /*8490*/  VIADD R0, R0, 0x10 ;  /* 0x0000001000007836 */ /* 0x000fc80000000000 */
[C---:B------:R-:W-:Y:S02]  /*84a0*/  IMAD R5, R9.reuse, 0x8, R0 ;  /* 0x0000000809057824 */ /* 0x040fe400078e0200 */
[----:B------:R-:W-:Y:S02]  /*84b0*/  VIADD R9, R9, 0x1 ;  /* 0x0000000109097836 */ /* 0x000fe40000000000 */
[----:B------:R-:W0:Y:S03]  /*84c0*/  SYNCS.PHASECHK.TRANS64.TRYWAIT P0, [R5+URZ], R2 ;  /* 0x00000002050075a7 */ /* 0x000e26000800017f */
[----:B------:R-:W-:-:S04]  /*84d0*/  ISETP.NE.AND P1, PT, R9, 0x2, PT ;  /* 0x000000020900780c */ /* 0x000fc80003f25270 */
[----:B------:R-:W-:Y:S02]  /*84e0*/  SEL R3, RZ, 0x1, P1 ;  /* 0x00000001ff037807 */ /* 0x000fe40000800000 */
[----:B------:R-:W-:Y:S02]  /*84f0*/  SEL R9, R9, RZ, P1 ;  /* 0x000000ff09097207 */ /* 0x000fe40000800000 */
[----:B------:R-:W-:Y:S01]  /*8500*/  LOP3.LUT R3, R10, R3, RZ, 0x3c, !PT ;  /* 0x000000030a037212 */ /* 0x000fe200078e3cff */
[----:B0-----:R-:W-:Y:S06]  /*8510*/  @!P0 BRA `(.L_x_180) ;  /* 0x00000000009c8947 */ /* 0x001fec0003800000 */
.L_x_189:
[----:B------:R-:W-:Y:S01]  /*8520*/  IMAD R9, R9, 0x8, R0 ;  /* 0x0000000809097824 */ /* 0x000fe200078e0200 */
[----:B------:R-:W-:-:S07]  /*8530*/  SHF.L.U32 R0, R3, 0x1f, RZ ;  /* 0x0000001f03007819 */ /* 0x000fce00000006ff */
.L_x_181:
[----:B-1----:R1:W2:Y:S02]  /*8540*/  SYNCS.PHASECHK.TRANS64.TRYWAIT P0, [R9+URZ], R0 ;  /* 0x00000000090075a7 */ /* 0x0022a4000800017f */
[----:B--2---:R-:W-:Y:S05]  /*8550*/  @!P0 NANOSLEEP.SYNCS 0x989680 ;  /* 0x009896800000895d */ /* 0x004fea0003900000 */
[----:B------:R-:W2:Y:S02]  /*8560*/  @!P0 SYNCS.PHASECHK.TRANS64 P0, [R9+URZ], R0 ;  /* 0x00000000090085a7 */ /* 0x000ea4000800007f */
[----:B--2---:R-:W-:Y:S05]  /*8570*/  @!P0 BRA `(.L_x_181) ;  /* 0xfffffffc00f08947 */ /* 0x004fea000383ffff */
.L_x_178:
[----:B------:R-:W-:Y:S05]  /*8580*/  BSYNC B0 ;  /* 0x0000000000007941 */ /* 0x000fea0003800000 */
.L_x_177:
[----:B------:R-:W-:Y:S05]  /*8590*/  EXIT ;  /* 0x000000000000794d */ /* 0x000fea0003800000 */
.L_x_21:
[----:B-1----:R1:W2:Y:S02]  /*85a0*/  SYNCS.PHASECHK.TRANS64.TRYWAIT P1, [R3+URZ], R0 ;  /* 0x00000000030075a7 */ /* 0x0022a4000802017f */
[----:B--2---:R-:W-:Y:S05]  /*85b0*/  @!P1 NANOSLEEP.SYNCS 0x989680 ;  /* 0x009896800000995d */ /* 0x004fea0003900000 */
[----:B------:R-:W2:Y:S02]  /*85c0*/  @!P1 SYNCS.PHASECHK.TRANS64 P1, [R3+URZ], R0 ;  /* 0x00000000030095a7 */ /* 0x000ea4000802007f */
[----:B--2---:R-:W-:Y:S05]  /*85d0*/  @!P1 BRA `(.L_x_21) ;  /* 0xfffffffc00f09947 */ /* 0x004fea000383ffff */
[----:B------:R-:W-:Y:S05]  /*85e0*/  BRA `(.L_x_20) ;  /* 0xffffff9000787947 */ /* 0x000fea000383ffff */
.L_x_26:
[----:B-1----:R1:W2:Y:S02]  /*85f0*/  SYNCS.PHASECHK.TRANS64.TRYWAIT P1, [R5+URZ], R4 ;  /* 0x00000004050075a7 */ /* 0x0022a4000802017f */
[----:B--2---:R-:W-:Y:S05]  /*8600*/  @!P1 NANOSLEEP.SYNCS 0x989680 ;  /* 0x009896800000995d */ /* 0x004fea0003900000 */
[----:B------:R-:W2:Y:S02]  /*8610*/  @!P1 SYNCS.PHASECHK.TRANS64 P1, [R5+URZ], R4 ;  /* 0x00000004050095a7 */ /* 0x000ea4000802007f */
[----:B--2---:R-:W-:Y:S05]  /*8620*/  @!P1 BRA `(.L_x_26) ;  /* 0xfffffffc00f09947 */ /* 0x004fea000383ffff */
[----:B------:R-:W-:Y:S05]  /*8630*/  BRA `(.L_x_25) ;  /* 0xffffff9800887947 */ /* 0x000fea000383ffff */
.L_x_165:
[----:B------:R-:W-:Y:S01]  /*8640*/  BSSY B1, `(.L_x_182) ;  /* 0x0000006000017945 */ /* 0x000fe20003800000 */
[----:B------:R-:W-:-:S07]  /*8650*/  IMAD.MOV.U32 R15, RZ, RZ, -0x1 ;  /* 0xffffffffff0f7424 */ /* 0x000fce00078e00ff */
[----:B------:R-:W-:Y:S05]  /*8660*/  WARPSYNC.COLLECTIVE R15, `(.L_x_183) ;  /* 0x000000000f0c7348 */ /* 0x000fea0003c00000 */
[----:B------:R-:W-:Y:S02]  /*8670*/  ELECT P6, UR62, PT ;  /* 0x00000000003e782f */ /* 0x000fe400038c0000 */
[----:B------:R-:W-:Y:S01]  /*8680*/  MOV R14, UR62 ;  /* 0x0000003e000e7c02 */ /* 0x000fe20008000f00 */
[----:B------:R-:W-:Y:S10]  /*8690*/  ENDCOLLECTIVE ;  /* 0x000000000000791b */ /* 0x000ff40003800000 */
.L_x_183:
[----:B------:R-:W-:Y:S05]  /*86a0*/  BSYNC B1 ;  /* 0x0000000000017941 */ /* 0x000fea0003800000 */
.L_x_182:
[----:B------:R-:W-:Y:S05]  /*86b0*/  BRA `(.L_x_184) ;  /* 0xfffffff000487947 */ /* 0x000fea000383ffff */
.L_x_168:
[----:B-1----:R1:W2:Y:S02]  /*86c0*/  SYNCS.PHASECHK.TRANS64.TRYWAIT P0, [R20+URZ+0x10], R13 ;  /* 0x0000100d140075a7 */ /* 0x0022a4000800017f */
[----:B--2---:R-:W-:Y:S05]  /*86d0*/  @!P0 NANOSLEEP.SYNCS 0x989680 ;  /* 0x009896800000895d */ /* 0x004fea0003900000 */
[----:B------:R-:W2:Y:S02]  /*86e0*/  @!P0 SYNCS.PHASECHK.TRANS64 P0, [R20+URZ+0x10], R13 ;  /* 0x0000100d140085a7 */ /* 0x000ea4000800007f */
[----:B--2---:R-:W-:Y:S05]  /*86f0*/  @!P0 BRA `(.L_x_168) ;  /* 0xfffffffc00f08947 */ /* 0x004fea000383ffff */
[----:B------:R-:W-:Y:S05]  /*8700*/  BRA `(.L_x_185) ;  /* 0xfffffff000847947 */ /* 0x000fea000383ffff */
.L_x_176:
[----:B------:R-:W-:Y:S01]  /*8710*/  BSSY B0, `(.L_x_186) ;  /* 0x0000006000007945 */ /* 0x000fe20003800000 */
[----:B------:R-:W-:-:S07]  /*8720*/  IMAD.MOV.U32 R15, RZ, RZ, -0x1 ;  /* 0xffffffffff0f7424 */ /* 0x000fce00078e00ff */
[----:B------:R-:W-:Y:S05]  /*8730*/  WARPSYNC.COLLECTIVE R15, `(.L_x_187) ;  /* 0x000000000f0c7348 */ /* 0x000fea0003c00000 */
[----:B------:R-:W-:Y:S02]  /*8740*/  ELECT P6, UR62, PT ;  /* 0x00000000003e782f */ /* 0x000fe400038c0000 */
[----:B------:R-:W-:Y:S01]  /*8750*/  MOV R14, UR62 ;  /* 0x0000003e000e7c02 */ /* 0x000fe20008000f00 */
[----:B------:R-:W-:Y:S10]  /*8760*/  ENDCOLLECTIVE ;  /* 0x000000000000791b */ /* 0x000ff40003800000 */
.L_x_187:
[----:B------:R-:W-:Y:S05]  /*8770*/  BSYNC B0 ;  /* 0x0000000000007941 */ /* 0x000fea0003800000 */
.L_x_186:
[----:B------:R-:W-:Y:S05]  /*8780*/  BRA `(.L_x_188) ;  /* 0xfffffffc00187947 */ /* 0x000fea000383ffff */
.L_x_180:
[----:B0-----:R0:W1:Y:S02]  /*8790*/  SYNCS.PHASECHK.TRANS64.TRYWAIT P0, [R5+URZ], R2 ;  /* 0x00000002050075a7 */ /* 0x001064000800017f */
[----:B-1----:R-:W-:Y:S05]  /*87a0*/  @!P0 NANOSLEEP.SYNCS 0x989680 ;  /* 0x009896800000895d */ /* 0x002fea0003900000 */
[----:B------:R-:W1:Y:S02]  /*87b0*/  @!P0 SYNCS.PHASECHK.TRANS64 P0, [R5+URZ], R2 ;  /* 0x00000002050085a7 */ /* 0x000e64000800007f */
[----:B-1----:R-:W-:Y:S05]  /*87c0*/  @!P0 BRA `(.L_x_180) ;  /* 0xfffffffc00f08947 */ /* 0x002fea000383ffff */
[----:B------:R-:W-:Y:S05]  /*87d0*/  BRA `(.L_x_189) ;  /* 0xfffffffc00507947 */ /* 0x000fea000383ffff */
.L_x_190:
[----:B------:R-:W-:-:S00]  /*87e0*/  BRA `(.L_x_190) ;  /* 0xfffffffc00fc7947 */ /* 0x000fc0000383ffff */
[----:B------:R-:W-:-:S00]  /*87f0*/  NOP ;  /* 0x0000000000007918 */ /* 0x000fc00000000000 */
        /* <DEDUP_REMOVED lines=8> */
.L_x_191:


//--------------------- .nv.global.init           --------------------------
	.section	.nv.global.init,"aw",@progbits
.nv.global.init:
	.type		$str$22,@object
	.size		$str$22,($str$23 - $str$22)
$str$22:
        /*0000*/ 	.byte	0x6b, 0x5f, 0x74, 0x69, 0x6c, 0x65, 0x5f, 0x63, 0x6f, 0x75, 0x6e, 0x74, 0x20, 0x3e, 0x3d, 0x20
        /*0010*/ 	.byte	0x31, 0x00
	.type		$str$23,@object
	.size		$str$23,(__unnamed_1 - $str$23)
$str$23:
        /*0012*/ 	.byte	0x2f, 0x74, 0x6d, 0x70, 0x2f, 0x63, 0x75, 0x74, 0x6c, 0x61, 0x73, 0x73, 0x5f, 0x73, 0x77, 0x65
        /*0022*/ 	.byte	0x65, 0x70, 0x5f, 0x73, 0x72, 0x63, 0x2f, 0x69, 0x6e, 0x63, 0x6c, 0x75, 0x64, 0x65, 0x2f, 0x63
        /*0032*/ 	.byte	0x75, 0x74, 0x6c, 0x61, 0x73, 0x73, 0x2f, 0x67, 0x65, 0x6d, 0x6d, 0x2f, 0x63, 0x6f, 0x6c, 0x6c
        /*0042*/ 	.byte	0x65, 0x63, 0x74, 0x69, 0x76, 0x65, 0x2f, 0x73, 0x6d, 0x39, 0x30, 0x5f, 0x6d, 0x6d, 0x61, 0x5f
        /*0052*/ 	.byte	0x74, 0x6d, 0x61, 0x5f, 0x67, 0x6d, 0x6d, 0x61, 0x5f, 0x73, 0x73, 0x5f, 0x77, 0x61, 0x72, 0x70
        /*0062*/ 	.byte	0x73, 0x70, 0x65, 0x63, 0x69, 0x61, 0x6c, 0x69, 0x7a, 0x65, 0x64, 0x2e, 0x68, 0x70, 0x70, 0x00
	.type		__unnamed_1,@object
	.size		__unnamed_1,(.L_0 - __unnamed_1)
__unnamed_1:
        /*0072*/ 	.byte	0x76, 0x6f, 0x69, 0x64, 0x20, 0x63, 0x75, 0x74, 0x6c, 0x61, 0x73, 0x73, 0x3a, 0x3a, 0x67, 0x65
        /* <DEDUP_REMOVED lines=176> */
        /*0b82*/ 	.byte	0x69, 0x74, 0x79, 0x5d, 0x00
.L_0:


//--------------------- .nv.shared._ZN7cutlass13device_kernelINS_4gemm6kernel13GemmUniversalIN4cute5tupleIJiiiiEEENS1_10collective13CollectiveMmaINS1_34MainloopSm90TmaGmmaWarpSpecializedILi2ENS5_IJNS4_1CILi4EEENSA_ILi2EEENSA_ILi1EEEEEENS1_35KernelTmaWarpSpecializedCooperativeEEENS5_IJNSA_ILi256EEENSA_ILi64EEESI_EEEfNS5_IJlSD_lEEEfSK_NS4_8TiledMMAINS4_8MMA_AtomIJNS4_4SM904GMMA29MMA_64x64x8_F32TF32TF32_SS_TNILNSO_7ScaleInE1ELSQ_1EEEEEENS4_6LayoutINS5_IJSC_SD_SD_EEENS5_IJSD_NSA_ILi0EEESV_EEEEENS5_IJNS4_10UnderscoreESY_SY_EEEEENS4_23SM90_TMA_LOAD_MULTICASTENS4_14ComposedLayoutINS4_7SwizzleILi3ELi4ELi3EEENS4_18smem_ptr_flag_bitsILi32EEENST_INS5_IJNSA_ILi8EEENSA_ILi32EEEEEENS5_IJS18_SD_EEEEEEEvNS4_8identityES11_S1C_vS1D_EENS_8epilogue10collective6detail29Sm90TmaWarpSpecializedAdapterINS1G_15DefaultEpilogueIfSK_SK_NS1F_6thread17LinearCombinationIfLi1EffLNS1K_9ScaleType4KindE0ELNS_15FloatRoundStyleE2EfEENS1_15EpilogueDefaultEEEEEvvEEEEvNT_6ParamsE --------------------------
	.section	.nv.shared._ZN7cutlass13device_kernelINS_4gemm6kernel13GemmUniversalIN4cute5tupleIJiiiiEEENS1_10collective13CollectiveMmaINS1_34MainloopSm90TmaGmmaWarpSpecializedILi2ENS5_IJNS4_1CILi4EEENSA_ILi2EEENSA_ILi1EEEEEENS1_35KernelTmaWarpSpecializedCooperativeEEENS5_IJNSA_ILi256EEENSA_ILi64EEESI_EEEfNS5_IJlSD_lEEEfSK_NS4_8TiledMMAINS4_8MMA_AtomIJNS4_4SM904GMMA29MMA_64x64x8_F32TF32TF32_SS_TNILNSO_7ScaleInE1ELSQ_1EEEEEENS4_6LayoutINS5_IJSC_SD_SD_EEENS5_IJSD_NSA_ILi0EEESV_EEEEENS5_IJNS4_10UnderscoreESY_SY_EEEEENS4_23SM90_TMA_LOAD_MULTICASTENS4_14ComposedLayoutINS4_7SwizzleILi3ELi4ELi3EEENS4_18smem_ptr_flag_bitsILi32EEENST_INS5_IJNSA_ILi8EEENSA_ILi32EEEEEENS5_IJS18_SD_EEEEEEEvNS4_8identityES11_S1C_vS1D_EENS_8epilogue10collective6detail29Sm90TmaWarpSpecializedAdapterINS1G_15DefaultEpilogueIfSK_SK_NS1F_6thread17LinearCombinationIfLi1EffLNS1K_9ScaleType4KindE0ELNS_15FloatRoundStyleE2EfEENS1_15EpilogueDefaultEEEEEvvEEEEvNT_6ParamsE,"aw",@nobits
	.sectionflags	@""
	.align	16
	.zero		1024


//--------------------- .nv.shared.reserved.0     --------------------------
	.section	.nv.shared.reserved.0,"aw",@nobits
	.weak		__nv_reservedSMEM_offset_0_alias
	.size		__nv_reservedSMEM_offset_0_alias, 0, 0
	.other		__nv_reservedSMEM_offset_0_alias,@"STO_CUDA_RESERVED_SHARED STV_DEFAULT"
__nv_reservedSMEM_offset_0_alias:
	.zero		0


//--------------------- .nv.global                --------------------------
	.section	.nv.global,"aw",@nobits
.nv.global:
	.type		_ZN40_INTERNAL_3880caee_4_k_cu_592ca685_182244cute1_E,@object
	.size		_ZN40_INTERNAL_3880caee_4_k_cu_592ca685_182244cute1_E,(_ZN40_INTERNAL_3880caee_4_k_cu_592ca685_182244cuda3std3__45__cpo6cbeginE - _ZN40_INTERNAL_3880caee_4_k_cu_592ca685_182244cute1_E)
_ZN40_INTERNAL_3880caee_4_k_cu_592ca685_182244cute1_E:
	.zero		1
	.type		_ZN40_INTERNAL_3880caee_4_k_cu_592ca685_182244cuda3std3__45__cpo6cbeginE,@object
	.size		_ZN40_INTERNAL_3880caee_4_k_cu_592ca685_182244cuda3std3__45__cpo6cbeginE,(_ZN40_INTERNAL_3880caee_4_k_cu_592ca685_182244cuda3std3__48in_placeE - _ZN40_INTERNAL_3880caee_4_k_cu_592ca685_182244cuda3std3__45__cpo6cbeginE)
_ZN40_INTERNAL_3880caee_4_k_cu_592ca685_182244cuda3std3__45__cpo6cbeginE:
	.zero		1
	.type		_ZN40_INTERNAL_3880caee_4_k_cu_592ca685_182244cuda3std3__48in_placeE,@object
	.size		_ZN40_INTERNAL_3880caee_4_k_cu_592ca685_182244cuda3std3__48in_placeE,(_ZN40_INTERNAL_3880caee_4_k_cu_592ca685_182244cuda3std6ranges3__45__cpo9iter_moveE - _ZN40_INTERNAL_3880caee_4_k_cu_592ca685_182244cuda3std3__48in_placeE)
_ZN40_INTERNAL_3880caee_4_k_cu_592ca685_182244cuda3std3__48in_placeE:
	.zero		1
	.type		_ZN40_INTERNAL_3880caee_4_k_cu_592ca685_182244cuda3std6ranges3__45__cpo9iter_moveE,@object
	.size		_ZN40_INTERNAL_3880caee_4_k_cu_592ca685_182244cuda3std6ranges3__45__cpo9iter_moveE,(_ZN40_INTERNAL_3880caee_4_k_cu_592ca685_182244cuda3std3__45__cpo5beginE - _ZN40_INTERNAL_3880caee_4_k_cu_592ca685_182244cuda3std6ranges3__45__cpo9iter_moveE)
_ZN40_INTERNAL_3880caee_4_k_cu_592ca685_182244cuda3std6ranges3__45__cpo9iter_moveE:
	.zero		1
	.type		_ZN40_INTERNAL_3880caee_4_k_cu_592ca685_182244cuda3std3__45__cpo5beginE,@object
	.size		_ZN40_INTERNAL_3880caee_4_k_cu_592ca685_182244cuda3std3__45__cpo5beginE,(_ZN40_INTERNAL_3880caee_4_k_cu_592ca685_182244cuda3std3__442_GLOBAL__N__3880caee_4_k_cu_592ca685_182246ignoreE - _ZN40_INTERNAL_3880caee_4_k_cu_592ca685_182244cuda3std3__45__cpo5beginE)
_ZN40_INTERNAL_3880caee_4_k_cu_592ca685_182244cuda3std3__45__cpo5beginE:
	.zero		1
	.type		_ZN40_INTERNAL_3880caee_4_k_cu_592ca685_182244cuda3std3__442_GLOBAL__N__3880caee_4_k_cu_592ca685_182246ignoreE,@object
	.size		_ZN40_INTERNAL_3880caee_4_k_cu_592ca685_182244cuda3std3__442_GLOBAL__N__3880caee_4_k_cu_592ca685_182246ignoreE,(_ZN40_INTERNAL_3880caee_4_k_cu_592ca685_182244cute7productE - _ZN40_INTERNAL_3880caee_4_k_cu_592ca685_182244cuda3std3__442_GLOBAL__N__3880caee_4_k_cu_592ca685_182246ignoreE)
_ZN40_INTERNAL_3880caee_4_k_cu_592ca685_182244cuda3std3__442_GLOBAL__N__3880caee_4_k_cu_592ca685_182246ignoreE:
	.zero		1
	.type		_ZN40_INTERNAL_3880caee_4_k_cu_592ca685_182244cute7productE,@object
	.size		_ZN40_INTERNAL_3880caee_4_k_cu_592ca685_182244cute7productE,(_ZN40_INTERNAL_3880caee_4_k_cu_592ca685_182244cuda3std3__45__cpo3endE - _ZN40_INTERNAL_3880caee_4_k_cu_592ca685_182244cute7productE)
_ZN40_INTERNAL_3880caee_4_k_cu_592ca685_182244cute7productE:
	.zero		1
	.type		_ZN40_INTERNAL_3880caee_4_k_cu_592ca685_182244cuda3std3__45__cpo3endE,@object
	.size		_ZN40_INTERNAL_3880caee_4_k_cu_592ca685_182244cuda3std3__45__cpo3endE,(_ZN40_INTERNAL_3880caee_4_k_cu_592ca685_182244cuda3std3__419piecewise_constructE - _ZN40_INTERNAL_3880caee_4_k_cu_592ca685_182244cuda3std3__45__cpo3endE)
_ZN40_INTERNAL_3880caee_4_k_cu_592ca685_182244cuda3std3__45__cpo3endE:
	.zero		1
	.type		_ZN40_INTERNAL_3880caee_4_k_cu_592ca685_182244cuda3std3__419piecewise_constructE,@object
	.size		_ZN40_INTERNAL_3880caee_4_k_cu_592ca685_182244cuda3std3__419piecewise_constructE,(_ZN40_INTERNAL_3880caee_4_k_cu_592ca685_182244cuda3std3__45__cpo4cendE - _ZN40_INTERNAL_3880caee_4_k_cu_592ca685_182244cuda3std3__419piecewise_constructE)
_ZN40_INTERNAL_3880caee_4_k_cu_592ca685_182244cuda3std3__419piecewise_constructE:
	.zero		1
	.type		_ZN40_INTERNAL_3880caee_4_k_cu_592ca685_182244cuda3std3__45__cpo4cendE,@object
	.size		_ZN40_INTERNAL_3880caee_4_k_cu_592ca685_182244cuda3std3__45__cpo4cendE,(_ZN40_INTERNAL_3880caee_4_k_cu_592ca685_182244cuda3std6ranges3__45__cpo4swapE - _ZN40_INTERNAL_3880caee_4_k_cu_592ca685_182244cuda3std3__45__cpo4cendE)
_ZN40_INTERNAL_3880caee_4_k_cu_592ca685_182244cuda3std3__45__cpo4cendE:
	.zero		1
	.type		_ZN40_INTERNAL_3880caee_4_k_cu_592ca685_182244cuda3std6ranges3__45__cpo4swapE,@object
	.size		_ZN40_INTERNAL_3880caee_4_k_cu_592ca685_182244cuda3std6ranges3__45__cpo4swapE,(.L_8 - _ZN40_INTERNAL_3880caee_4_k_cu_592ca685_182244cuda3std6ranges3__45__cpo4swapE)
_ZN40_INTERNAL_3880caee_4_k_cu_592ca685_182244cuda3std6ranges3__45__cpo4swapE:
	.zero		1
.L_8:


//--------------------- .nv.constant0._ZN7cutlass13device_kernelINS_4gemm6kernel13GemmUniversalIN4cute5tupleIJiiiiEEENS1_10collective13CollectiveMmaINS1_34MainloopSm90TmaGmmaWarpSpecializedILi2ENS5_IJNS4_1CILi4EEENSA_ILi2EEENSA_ILi1EEEEEENS1_35KernelTmaWarpSpecializedCooperativeEEENS5_IJNSA_ILi256EEENSA_ILi64EEESI_EEEfNS5_IJlSD_lEEEfSK_NS4_8TiledMMAINS4_8MMA_AtomIJNS4_4SM904GMMA29MMA_64x64x8_F32TF32TF32_SS_TNILNSO_7ScaleInE1ELSQ_1EEEEEENS4_6LayoutINS5_IJSC_SD_SD_EEENS5_IJSD_NSA_ILi0EEESV_EEEEENS5_IJNS4_10UnderscoreESY_SY_EEEEENS4_23SM90_TMA_LOAD_MULTICASTENS4_14ComposedLayoutINS4_7SwizzleILi3ELi4ELi3EEENS4_18smem_ptr_flag_bitsILi32EEENST_INS5_IJNSA_ILi8EEENSA_ILi32EEEEEENS5_IJS18_SD_EEEEEEEvNS4_8identityES11_S1C_vS1D_EENS_8epilogue10collective6detail29Sm90TmaWarpSpecializedAdapterINS1G_15DefaultEpilogueIfSK_SK_NS1F_6thread17LinearCombinationIfLi1EffLNS1K_9ScaleType4KindE0ELNS_15FloatRoundStyleE2EfEENS1_15EpilogueDefaultEEEEEvvEEEEvNT_6ParamsE --------------------------
	.section	.nv.constant0._ZN7cutlass13device_kernelINS_4gemm6kernel13GemmUniversalIN4cute5tupleIJiiiiEEENS1_10collective13CollectiveMmaINS1_34MainloopSm90TmaGmmaWarpSpecializedILi2ENS5_IJNS4_1CILi4EEENSA_ILi2EEENSA_ILi1EEEEEENS1_35KernelTmaWarpSpecializedCooperativeEEENS5_IJNSA_ILi256EEENSA_ILi64EEESI_EEEfNS5_IJlSD_lEEEfSK_NS4_8TiledMMAINS4_8MMA_AtomIJNS4_4SM904GMMA29MMA_64x64x8_F32TF32TF32_SS_TNILNSO_7ScaleInE1ELSQ_1EEEEEENS4_6LayoutINS5_IJSC_SD_SD_EEENS5_IJSD_NSA_ILi0EEESV_EEEEENS5_IJNS4_10UnderscoreESY_SY_EEEEENS4_23SM90_TMA_LOAD_MULTICASTENS4_14ComposedLayoutINS4_7SwizzleILi3ELi4ELi3EEENS4_18smem_ptr_flag_bitsILi32EEENST_INS5_IJNSA_ILi8EEENSA_ILi32EEEEEENS5_IJS18_SD_EEEEEEEvNS4_8identityES11_S1C_vS1D_EENS_8epilogue10collective6detail29Sm90TmaWarpSpecializedAdapterINS1G_15DefaultEpilogueIfSK_SK_NS1F_6thread17LinearCombinationIfLi1EffLNS1K_9ScaleType4KindE0ELNS_15FloatRoundStyleE2EfEENS1_15EpilogueDefaultEEEEEvvEEEEvNT_6ParamsE,"a",@progbits
	.sectionflags	@""
	.align	4
.nv.constant0._ZN7cutlass13device_kernelINS_4gemm6kernel13GemmUniversalIN4cute5tupleIJiiiiEEENS1_10collective13CollectiveMmaINS1_34MainloopSm90TmaGmmaWarpSpecializedILi2ENS5_IJNS4_1CILi4EEENSA_ILi2EEENSA_ILi1EEEEEENS1_35KernelTmaWarpSpecializedCooperativeEEENS5_IJNSA_ILi256EEENSA_ILi64EEESI_EEEfNS5_IJlSD_lEEEfSK_NS4_8TiledMMAINS4_8MMA_AtomIJNS4_4SM904GMMA29MMA_64x64x8_F32TF32TF32_SS_TNILNSO_7ScaleInE1ELSQ_1EEEEEENS4_6LayoutINS5_IJSC_SD_SD_EEENS5_IJSD_NSA_ILi0EEESV_EEEEENS5_IJNS4_10UnderscoreESY_SY_EEEEENS4_23SM90_TMA_LOAD_MULTICASTENS4_14ComposedLayoutINS4_7SwizzleILi3ELi4ELi3EEENS4_18smem_ptr_flag_bitsILi32EEENST_INS5_IJNSA_ILi8EEENSA_ILi32EEEEEENS5_IJS18_SD_EEEEEEEvNS4_8identityES11_S1C_vS1D_EENS_8epilogue10collective6detail29Sm90TmaWarpSpecializedAdapterINS1G_15DefaultEpilogueIfSK_SK_NS1F_6thread17LinearCombinationIfLi1EffLNS1K_9ScaleType4KindE0ELNS_15FloatRoundStyleE2EfEENS1_15EpilogueDefaultEEEEEvvEEEEvNT_6ParamsE:
	.zero		1664


//--------------------- SYMBOLS --------------------------

	.type		.nv.reservedSmem.offset0,@object
	.size		.nv.reservedSmem.offset0,0x4
	.type		__assertfail,@function
